// auto-generated by cutlass_sweep.conv — config: {"arch": "sm_100", "cluster_m": 2, "cluster_n": 1, "conv_kind": "dgrad", "dtype": "e4m3", "ndim": 2, "tile_k": 64, "tile_m": 256, "tile_n": 128}
#include "cutlass/cutlass.h"
#include "cute/tensor.hpp"
#include "cutlass/kernel_hardware_info.hpp"
#include "cutlass/conv/convolution.h"
#include "cutlass/conv/dispatch_policy.hpp"
#include "cutlass/conv/collective/collective_builder.hpp"
#include "cutlass/conv/kernel/conv_universal.hpp"
#include "cutlass/conv/device/conv_universal_adapter.hpp"
#include "cutlass/epilogue/collective/collective_builder.hpp"

using namespace cute;
using Elem = cutlass::float_e4m3_t;
using Acc  = float;
using LayoutAB = cutlass::layout::TensorNHWC;
using LayoutC  = cutlass::layout::TensorNHWC;
constexpr auto ConvOp = cutlass::conv::Operator::kDgrad;
using TileShape    = Shape<_256, _128, Shape<_64>>;
using ClusterShape = Shape<_2, _1, _1>;

using CollectiveEpilogue = typename cutlass::epilogue::collective::CollectiveBuilder<
    cutlass::arch::Sm100, cutlass::arch::OpClassTensorOp,
    TileShape, ClusterShape,
    cutlass::epilogue::collective::EpilogueTileAuto,
    Acc, Acc,
    Elem, LayoutC, 128 / cutlass::sizeof_bits<Elem>::value,
    Elem, LayoutC, 128 / cutlass::sizeof_bits<Elem>::value,
    cutlass::epilogue::collective::EpilogueScheduleAuto
  >::CollectiveOp;

using CollectiveMainloop = typename cutlass::conv::collective::CollectiveBuilder<
    cutlass::arch::Sm100, cutlass::arch::OpClassTensorOp, ConvOp,
    Elem, LayoutAB, 128 / cutlass::sizeof_bits<Elem>::value,
    Elem, LayoutAB, 128 / cutlass::sizeof_bits<Elem>::value,
    Acc,
    TileShape, ClusterShape,
    cutlass::conv::collective::StageCountAutoCarveout<
        static_cast<int>(sizeof(typename CollectiveEpilogue::SharedStorage))>,
    cutlass::conv::collective::KernelScheduleAuto
  >::CollectiveOp;

using ProblemShape = cutlass::conv::ConvProblemShape<
    ConvOp, CollectiveMainloop::DispatchPolicy::NumSpatialDimensions>;
using ConvKernel = cutlass::conv::kernel::ConvUniversal<
    ProblemShape, CollectiveMainloop, CollectiveEpilogue>;
using Conv = cutlass::conv::device::ConvUniversalAdapter<ConvKernel>;

auto* _anchor = &cutlass::device_kernel<ConvKernel>;


// ===== COMPILED SASS (sm_100a) =====

	.target	sm_100a

	.elftype	@"ET_EXEC"


//--------------------- .note.nv.tkinfo           --------------------------
	.section	.note.nv.tkinfo,"",@"SHT_NOTE"
	.sectionflags	@"SHF_NOTE_NV_TKINFO"
	.tkinfo
        /*0018*/ 	.word	0x00000002
        /*0030*/ 	.string	""
        /*0030*/ 	.string	"ptxas"
        /*0030*/ 	.string	"Cuda compilation tools, release 13.0, V13.0.88"
        /*0030*/ 	.string	"Build cuda_13.0.r13.0/compiler.36424714_0"
        /*0030*/ 	.string	"-arch sm_100a -m 64 "



//--------------------- .note.nv.cuinfo           --------------------------
	.section	.note.nv.cuinfo,"",@"SHT_NOTE"
	.sectionflags	@"SHF_NOTE_NV_CUINFO"
        /*0018*/ 	.short	0x0002
        /*001a*/ 	.short	0x0064
        /*001c*/ 	.short	0x0082
	.zero		2


//--------------------- .nv.info                  --------------------------
	.section	.nv.info,"",@"SHT_CUDA_INFO"
	.align	4


	//----- nvinfo : EIATTR_REGCOUNT
	.align		4
        /*0000*/ 	.byte	0x04, 0x2f
        /*0002*/ 	.short	(.L_19 - .L_18)
	.align		4
.L_18:
        /*0004*/ 	.word	index@(_ZN7cutlass13device_kernelINS_4conv6kernel13ConvUniversalINS1_16ConvProblemShapeILNS1_8OperatorE1ELi2EEENS1_10collective14CollectiveConvINS1_47MainloopSm100TmaUmmaWarpSpecializedImplicitGemmILS5_1ELi16ELi2ELi1ELi2EN4cute5tupleIJNSA_1CILi2EEENSC_ILi1EEESE_EEEEENSB_IJNSC_ILi256EEENSC_ILi128EEENSB_IJNSC_ILi64EEEEEEEEENS_12float_e4m3_tESM_NSA_8TiledMMAINSA_8MMA_AtomIJNSA_10MMA_TraitsINSA_25SM100_MMA_F8F6F4_2x1SM_SSEJSM_SM_fSH_SI_NSA_17integral_constantINSA_4UMMA5MajorELST_0EEENSR_IST_LST_1EEENSR_INSS_7ScaleInELSW_0EEESX_EEEEEENSA_6LayoutINSB_IJSE_SE_SE_EEENSB_IJNSC_ILi0EEES12_S12_EEEEENSB_IJNSA_10UnderscoreES15_S15_EEEEENS7_6detail27Sm100ImplicitGemmTileTraitsINSA_25SM100_TMA_2SM_LOAD_IM2COLENSA_14ComposedLayoutINSA_7SwizzleILi2ELi4ELi3EEENSA_18smem_ptr_flag_bitsILi8EEENS10_INSB_IJNSC_ILi8EEESJ_EEENSB_IJSJ_SE_EEEEEEEvEENS19_INSA_18SM100_TMA_2SM_LOADENS1B_IS1D_S1F_NS10_INSB_IJSJ_S1G_EEENSB_IJSE_SJ_EEEEEEEvEEEENS_8epilogue10collective18CollectiveEpilogueINS1T_23Sm100TmaWarpSpecializedILi2ELi2ELi64ELb0ELb0EEEJNSB_IJSI_SI_SK_EEENSB_IJNS10_ISI_SE_EENS10_ISJ_SE_EEEEESM_NSB_IJNSB_IJlllEEESE_S12_EEESM_S23_NS1T_6fusion15FusionCallbacksIS1X_NS24_17LinearCombinationISM_fSM_fLNS_15FloatRoundStyleE2EEES1Y_S21_JEEENSA_5SM1004TMEM4LOAD26SM100_TMEM_LOAD_32dp32b64xENSA_20SM90_TMA_LOAD_IM2COLES1K_NSA_39AutoVectorizingCopyWithAssumedAlignmentILi128EEENSA_21SM90_TMA_STORE_IM2COLES1K_S2G_S2G_EEEvvEEEEvNT_6ParamsE)
        /*0008*/ 	.word	0x000000d1


	//----- nvinfo : EIATTR_FRAME_SIZE
	.align		4
.L_19:
        /*000c*/ 	.byte	0x04, 0x11
        /*000e*/ 	.short	(.L_21 - .L_20)
	.align		4
.L_20:
        /*0010*/ 	.word	index@($__internal_2_$__cuda_sm10x_tcgen05_guardrail_trap_unallocated_columns_being_dealloced)
        /*0014*/ 	.word	0x00000008


	//----- nvinfo : EIATTR_FRAME_SIZE
	.align		4
.L_21:
        /*0018*/ 	.byte	0x04, 0x11
        /*001a*/ 	.short	(.L_23 - .L_22)
	.align		4
.L_22:
        /*001c*/ 	.word	index@($__internal_1_$__cuda_sm10x_tcgen05_guardrail_trap_phase_invalid_during_alloc)
        /*0020*/ 	.word	0x00000008


	//----- nvinfo : EIATTR_FRAME_SIZE
	.align		4
.L_23:
        /*0024*/ 	.byte	0x04, 0x11
        /*0026*/ 	.short	(.L_25 - .L_24)
	.align		4
.L_24:
        /*0028*/ 	.word	index@($__internal_0_$__cuda_sm10x_tcgen05_guardrail_trap_col_being_dealloced_not_returned_by_alloc)
        /*002c*/ 	.word	0x00000008


	//----- nvinfo : EIATTR_FRAME_SIZE
	.align		4
.L_25:
        /*0030*/ 	.byte	0x04, 0x11
        /*0032*/ 	.short	(.L_27 - .L_26)
	.align		4
.L_26:
        /*0034*/ 	.word	index@(_ZN7cutlass13device_kernelINS_4conv6kernel13ConvUniversalINS1_16ConvProblemShapeILNS1_8OperatorE1ELi2EEENS1_10collective14CollectiveConvINS1_47MainloopSm100TmaUmmaWarpSpecializedImplicitGemmILS5_1ELi16ELi2ELi1ELi2EN4cute5tupleIJNSA_1CILi2EEENSC_ILi1EEESE_EEEEENSB_IJNSC_ILi256EEENSC_ILi128EEENSB_IJNSC_ILi64EEEEEEEEENS_12float_e4m3_tESM_NSA_8TiledMMAINSA_8MMA_AtomIJNSA_10MMA_TraitsINSA_25SM100_MMA_F8F6F4_2x1SM_SSEJSM_SM_fSH_SI_NSA_17integral_constantINSA_4UMMA5MajorELST_0EEENSR_IST_LST_1EEENSR_INSS_7ScaleInELSW_0EEESX_EEEEEENSA_6LayoutINSB_IJSE_SE_SE_EEENSB_IJNSC_ILi0EEES12_S12_EEEEENSB_IJNSA_10UnderscoreES15_S15_EEEEENS7_6detail27Sm100ImplicitGemmTileTraitsINSA_25SM100_TMA_2SM_LOAD_IM2COLENSA_14ComposedLayoutINSA_7SwizzleILi2ELi4ELi3EEENSA_18smem_ptr_flag_bitsILi8EEENS10_INSB_IJNSC_ILi8EEESJ_EEENSB_IJSJ_SE_EEEEEEEvEENS19_INSA_18SM100_TMA_2SM_LOADENS1B_IS1D_S1F_NS10_INSB_IJSJ_S1G_EEENSB_IJSE_SJ_EEEEEEEvEEEENS_8epilogue10collective18CollectiveEpilogueINS1T_23Sm100TmaWarpSpecializedILi2ELi2ELi64ELb0ELb0EEEJNSB_IJSI_SI_SK_EEENSB_IJNS10_ISI_SE_EENS10_ISJ_SE_EEEEESM_NSB_IJNSB_IJlllEEESE_S12_EEESM_S23_NS1T_6fusion15FusionCallbacksIS1X_NS24_17LinearCombinationISM_fSM_fLNS_15FloatRoundStyleE2EEES1Y_S21_JEEENSA_5SM1004TMEM4LOAD26SM100_TMEM_LOAD_32dp32b64xENSA_20SM90_TMA_LOAD_IM2COLES1K_NSA_39AutoVectorizingCopyWithAssumedAlignmentILi128EEENSA_21SM90_TMA_STORE_IM2COLES1K_S2G_S2G_EEEvvEEEEvNT_6ParamsE)
        /*0038*/ 	.word	0x00000008


	//----- nvinfo : EIATTR_MIN_STACK_SIZE
	.align		4
.L_27:
        /*003c*/ 	.byte	0x04, 0x12
        /*003e*/ 	.short	(.L_29 - .L_28)
	.align		4
.L_28:
        /*0040*/ 	.word	index@(_ZN7cutlass13device_kernelINS_4conv6kernel13ConvUniversalINS1_16ConvProblemShapeILNS1_8OperatorE1ELi2EEENS1_10collective14CollectiveConvINS1_47MainloopSm100TmaUmmaWarpSpecializedImplicitGemmILS5_1ELi16ELi2ELi1ELi2EN4cute5tupleIJNSA_1CILi2EEENSC_ILi1EEESE_EEEEENSB_IJNSC_ILi256EEENSC_ILi128EEENSB_IJNSC_ILi64EEEEEEEEENS_12float_e4m3_tESM_NSA_8TiledMMAINSA_8MMA_AtomIJNSA_10MMA_TraitsINSA_25SM100_MMA_F8F6F4_2x1SM_SSEJSM_SM_fSH_SI_NSA_17integral_constantINSA_4UMMA5MajorELST_0EEENSR_IST_LST_1EEENSR_INSS_7ScaleInELSW_0EEESX_EEEEEENSA_6LayoutINSB_IJSE_SE_SE_EEENSB_IJNSC_ILi0EEES12_S12_EEEEENSB_IJNSA_10UnderscoreES15_S15_EEEEENS7_6detail27Sm100ImplicitGemmTileTraitsINSA_25SM100_TMA_2SM_LOAD_IM2COLENSA_14ComposedLayoutINSA_7SwizzleILi2ELi4ELi3EEENSA_18smem_ptr_flag_bitsILi8EEENS10_INSB_IJNSC_ILi8EEESJ_EEENSB_IJSJ_SE_EEEEEEEvEENS19_INSA_18SM100_TMA_2SM_LOADENS1B_IS1D_S1F_NS10_INSB_IJSJ_S1G_EEENSB_IJSE_SJ_EEEEEEEvEEEENS_8epilogue10collective18CollectiveEpilogueINS1T_23Sm100TmaWarpSpecializedILi2ELi2ELi64ELb0ELb0EEEJNSB_IJSI_SI_SK_EEENSB_IJNS10_ISI_SE_EENS10_ISJ_SE_EEEEESM_NSB_IJNSB_IJlllEEESE_S12_EEESM_S23_NS1T_6fusion15FusionCallbacksIS1X_NS24_17LinearCombinationISM_fSM_fLNS_15FloatRoundStyleE2EEES1Y_S21_JEEENSA_5SM1004TMEM4LOAD26SM100_TMEM_LOAD_32dp32b64xENSA_20SM90_TMA_LOAD_IM2COLES1K_NSA_39AutoVectorizingCopyWithAssumedAlignmentILi128EEENSA_21SM90_TMA_STORE_IM2COLES1K_S2G_S2G_EEEvvEEEEvNT_6ParamsE)
        /*0044*/ 	.word	0x00000008
.L_29:


//--------------------- .nv.compat                --------------------------
	.section	.nv.compat,"",@"SHT_CUDA_COMPAT_INFO"
	.align	4
        /*0000*/ 	.byte	0x02, 0x09, 0x01, 0x00, 0x02, 0x02, 0x02, 0x00, 0x02, 0x05, 0x05, 0x00, 0x03, 0x07, 0x01, 0x01
        /*0010*/ 	.byte	0x02, 0x03, 0x01, 0x00, 0x02, 0x06, 0x01, 0x00, 0x04, 0x0b, 0x08, 0x00, 0x09, 0x00, 0x00, 0x00
        /*0020*/ 	.byte	0x00, 0x00, 0x00, 0x00


//--------------------- .nv.info._ZN7cutlass13device_kernelINS_4conv6kernel13ConvUniversalINS1_16ConvProblemShapeILNS1_8OperatorE1ELi2EEENS1_10collective14CollectiveConvINS1_47MainloopSm100TmaUmmaWarpSpecializedImplicitGemmILS5_1ELi16ELi2ELi1ELi2EN4cute5tupleIJNSA_1CILi2EEENSC_ILi1EEESE_EEEEENSB_IJNSC_ILi256EEENSC_ILi128EEENSB_IJNSC_ILi64EEEEEEEEENS_12float_e4m3_tESM_NSA_8TiledMMAINSA_8MMA_AtomIJNSA_10MMA_TraitsINSA_25SM100_MMA_F8F6F4_2x1SM_SSEJSM_SM_fSH_SI_NSA_17integral_constantINSA_4UMMA5MajorELST_0EEENSR_IST_LST_1EEENSR_INSS_7ScaleInELSW_0EEESX_EEEEEENSA_6LayoutINSB_IJSE_SE_SE_EEENSB_IJNSC_ILi0EEES12_S12_EEEEENSB_IJNSA_10UnderscoreES15_S15_EEEEENS7_6detail27Sm100ImplicitGemmTileTraitsINSA_25SM100_TMA_2SM_LOAD_IM2COLENSA_14ComposedLayoutINSA_7SwizzleILi2ELi4ELi3EEENSA_18smem_ptr_flag_bitsILi8EEENS10_INSB_IJNSC_ILi8EEESJ_EEENSB_IJSJ_SE_EEEEEEEvEENS19_INSA_18SM100_TMA_2SM_LOADENS1B_IS1D_S1F_NS10_INSB_IJSJ_S1G_EEENSB_IJSE_SJ_EEEEEEEvEEEENS_8epilogue10collective18CollectiveEpilogueINS1T_23Sm100TmaWarpSpecializedILi2ELi2ELi64ELb0ELb0EEEJNSB_IJSI_SI_SK_EEENSB_IJNS10_ISI_SE_EENS10_ISJ_SE_EEEEESM_NSB_IJNSB_IJlllEEESE_S12_EEESM_S23_NS1T_6fusion15FusionCallbacksIS1X_NS24_17LinearCombinationISM_fSM_fLNS_15FloatRoundStyleE2EEES1Y_S21_JEEENSA_5SM1004TMEM4LOAD26SM100_TMEM_LOAD_32dp32b64xENSA_20SM90_TMA_LOAD_IM2COLES1K_NSA_39AutoVectorizingCopyWithAssumedAlignmentILi128EEENSA_21SM90_TMA_STORE_IM2COLES1K_S2G_S2G_EEEvvEEEEvNT_6ParamsE --------------------------
	.section	.nv.info._ZN7cutlass13device_kernelINS_4conv6kernel13ConvUniversalINS1_16ConvProblemShapeILNS1_8OperatorE1ELi2EEENS1_10collective14CollectiveConvINS1_47MainloopSm100TmaUmmaWarpSpecializedImplicitGemmILS5_1ELi16ELi2ELi1ELi2EN4cute5tupleIJNSA_1CILi2EEENSC_ILi1EEESE_EEEEENSB_IJNSC_ILi256EEENSC_ILi128EEENSB_IJNSC_ILi64EEEEEEEEENS_12float_e4m3_tESM_NSA_8TiledMMAINSA_8MMA_AtomIJNSA_10MMA_TraitsINSA_25SM100_MMA_F8F6F4_2x1SM_SSEJSM_SM_fSH_SI_NSA_17integral_constantINSA_4UMMA5MajorELST_0EEENSR_IST_LST_1EEENSR_INSS_7ScaleInELSW_0EEESX_EEEEEENSA_6LayoutINSB_IJSE_SE_SE_EEENSB_IJNSC_ILi0EEES12_S12_EEEEENSB_IJNSA_10UnderscoreES15_S15_EEEEENS7_6detail27Sm100ImplicitGemmTileTraitsINSA_25SM100_TMA_2SM_LOAD_IM2COLENSA_14ComposedLayoutINSA_7SwizzleILi2ELi4ELi3EEENSA_18smem_ptr_flag_bitsILi8EEENS10_INSB_IJNSC_ILi8EEESJ_EEENSB_IJSJ_SE_EEEEEEEvEENS19_INSA_18SM100_TMA_2SM_LOADENS1B_IS1D_S1F_NS10_INSB_IJSJ_S1G_EEENSB_IJSE_SJ_EEEEEEEvEEEENS_8epilogue10collective18CollectiveEpilogueINS1T_23Sm100TmaWarpSpecializedILi2ELi2ELi64ELb0ELb0EEEJNSB_IJSI_SI_SK_EEENSB_IJNS10_ISI_SE_EENS10_ISJ_SE_EEEEESM_NSB_IJNSB_IJlllEEESE_S12_EEESM_S23_NS1T_6fusion15FusionCallbacksIS1X_NS24_17LinearCombinationISM_fSM_fLNS_15FloatRoundStyleE2EEES1Y_S21_JEEENSA_5SM1004TMEM4LOAD26SM100_TMEM_LOAD_32dp32b64xENSA_20SM90_TMA_LOAD_IM2COLES1K_NSA_39AutoVectorizingCopyWithAssumedAlignmentILi128EEENSA_21SM90_TMA_STORE_IM2COLES1K_S2G_S2G_EEEvvEEEEvNT_6ParamsE,"",@"SHT_CUDA_INFO"
	.sectionflags	@""
	.align	4


	//----- nvinfo : EIATTR_CUDA_API_VERSION
	.align		4
        /*0000*/ 	.byte	0x04, 0x37
        /*0002*/ 	.short	(.L_31 - .L_30)
.L_30:
        /*0004*/ 	.word	0x00000082


	//----- nvinfo : EIATTR_KPARAM_INFO
	.align		4
.L_31:
        /*0008*/ 	.byte	0x04, 0x17
        /*000a*/ 	.short	(.L_33 - .L_32)
.L_32:
        /*000c*/ 	.word	0x00000000
        /*0010*/ 	.short	0x0000
        /*0012*/ 	.short	0x0000
        /*0014*/ 	.byte	0x00, 0xf0, 0x01, 0x20


	//----- nvinfo : EIATTR_AT_ENTRY_FRAGMENTS
	.align		4
.L_33:
        /*0018*/ 	.byte	0x04, 0x4f
        /*001a*/ 	.short	(.L_35 - .L_34)


	//   ....[0]....
.L_34:
        /*001c*/ 	.word	0x00000007


	//----- nvinfo : EIATTR_RESERVED_SMEM_USED
	.align		4
.L_35:
        /*0020*/ 	.byte	0x01, 0x41
	.zero		2


	//----- nvinfo : EIATTR_SPARSE_MMA_MASK
	.align		4
        /*0024*/ 	.byte	0x03, 0x50
        /*0026*/ 	.short	0x0000


	//----- nvinfo : EIATTR_TCGEN05_2CTA_USED
	.align		4
        /*0028*/ 	.byte	0x01, 0x52
	.zero		2


	//----- nvinfo : EIATTR_MAXREG_COUNT
	.align		4
        /*002c*/ 	.byte	0x03, 0x1b
        /*002e*/ 	.short	0x00ff


	//----- nvinfo : EIATTR_NUM_BARRIERS
	.align		4
        /*0030*/ 	.byte	0x02, 0x4c
        /*0032*/ 	.byte	0x07
	.zero		1


	//----- nvinfo : EIATTR_EXTERNS
	.align		4
        /*0034*/ 	.byte	0x04, 0x0f
        /*0036*/ 	.short	(.L_37 - .L_36)


	//   ....[0]....
	.align		4
.L_36:
        /*0038*/ 	.word	index@(__assertfail)


	//----- nvinfo : EIATTR_MERCURY_ISA_VERSION
	.align		4
.L_37:
        /*003c*/ 	.byte	0x03, 0x5f
        /*003e*/ 	.short	0x0101


	//----- nvinfo : EIATTR_INT_WARP_WIDE_INSTR_OFFSETS
	.align		4
        /*0040*/ 	.byte	0x04, 0x31
        /*0042*/ 	.short	(.L_39 - .L_38)


	//   ....[0]....
.L_38:
        /*0044*/ 	.word	0x00000d60


	//   ....[1]....
        /*0048*/ 	.word	0x00000e00


	//   ....[2]....
        /*004c*/ 	.word	0x00004900


	//   ....[3]....
        /*0050*/ 	.word	0x00004920


	//   ....[4]....
        /*0054*/ 	.word	0x00004950


	//   ....[5]....
        /*0058*/ 	.word	0x000055b0


	//   ....[6]....
        /*005c*/ 	.word	0x00005650


	//   ....[7]....
        /*0060*/ 	.word	0x00005710


	//   ....[8]....
        /*0064*/ 	.word	0x00005810


	//----- nvinfo : EIATTR_COOP_GROUP_MASK_REGIDS
	.align		4
.L_39:
        /*0068*/ 	.byte	0x04, 0x29
        /*006a*/ 	.short	(.L_41 - .L_40)


	//   ....[0]....
.L_40:
        /*006c*/ 	.word	0xffffffff


	//   ....[1]....
        /*0070*/ 	.word	0xffffffff


	//   ....[2]....
        /*0074*/ 	.word	0xffffffff


	//   ....[3]....
        /*0078*/ 	.word	0xffffffff


	//   ....[4]....
        /*007c*/ 	.word	0xffffffff


	//   ....[5]....
        /*0080*/ 	.word	0xffffffff


	//   ....[6]....
        /*0084*/ 	.word	0xffffffff


	//   ....[7]....
        /*0088*/ 	.word	0xffffffff


	//   ....[8]....
        /*008c*/ 	.word	0xffffffff


	//   ....[9]....
        /*0090*/ 	.word	0xffffffff


	//   ....[10]....
        /*0094*/ 	.word	0xffffffff


	//   ....[11]....
        /*0098*/ 	.word	0xffffffff


	//   ....[12]....
        /*009c*/ 	.word	0xffffffff


	//----- nvinfo : EIATTR_COOP_GROUP_INSTR_OFFSETS
	.align		4
.L_41:
        /*00a0*/ 	.byte	0x04, 0x28
        /*00a2*/ 	.short	(.L_43 - .L_42)


	//   ....[0]....
.L_42:
        /*00a4*/ 	.word	0x000000d0


	//   ....[1]....
        /*00a8*/ 	.word	0x00000540


	//   ....[2]....
        /*00ac*/ 	.word	0x00000880


	//   ....[3]....
        /*00b0*/ 	.word	0x000009d0


	//   ....[4]....
        /*00b4*/ 	.word	0x00000ac0


	//   ....[5]....
        /*00b8*/ 	.word	0x00000c00


	//   ....[6]....
        /*00bc*/ 	.word	0x00000e80


	//   ....[7]....
        /*00c0*/ 	.word	0x00002540


	//   ....[8]....
        /*00c4*/ 	.word	0x000038e0


	//   ....[9]....
        /*00c8*/ 	.word	0x00003db0


	//   ....[10]....
        /*00cc*/ 	.word	0x00003de0


	//   ....[11]....
        /*00d0*/ 	.word	0x00004820


	//   ....[12]....
        /*00d4*/ 	.word	0x00004a20


	//----- nvinfo : EIATTR_VRC_CTA_INIT_COUNT
	.align		4
.L_43:
        /*00d8*/ 	.byte	0x02, 0x4a
        /*00da*/ 	.byte	0x80
	.zero		1


	//----- nvinfo : EIATTR_SYSCALL_OFFSETS
	.align		4
        /*00dc*/ 	.byte	0x04, 0x46
        /*00de*/ 	.short	(.L_45 - .L_44)


	//   ....[0]....
.L_44:
        /*00e0*/ 	.word	0x00006440


	//   ....[1]....
        /*00e4*/ 	.word	0x00006580


	//   ....[2]....
        /*00e8*/ 	.word	0x00006fb0


	//   ....[3]....
        /*00ec*/ 	.word	0x000085e0


	//----- nvinfo : EIATTR_MBARRIER_INSTR_OFFSETS
	.align		4
.L_45:
        /*00f0*/ 	.byte	0x04, 0x39
        /*00f2*/ 	.short	(.L_47 - .L_46)


	//   ....[0]....
.L_46:
        /*00f4*/ 	.word	0x00000660
        /*00f8*/ 	.word	0x000000ff
        /*00fc*/ 	.word	0x00000000
        /*0100*/ 	.short	0x0100
        /*0102*/ 	.byte	0x04
	.zero		1


	//   ....[1]....
        /*0104*/ 	.word	0x00000670
        /*0108*/ 	.word	0x000000ff
        /*010c*/ 	.word	0x00000080
        /*0110*/ 	.short	0x0100
        /*0112*/ 	.byte	0x04
	.zero		1


	//   ....[2]....
        /*0114*/ 	.word	0x00000680
        /*0118*/ 	.word	0x000000ff
        /*011c*/ 	.word	0x00000008
        /*0120*/ 	.short	0x0100
        /*0122*/ 	.byte	0x04
	.zero		1


	//   ....[3]....
        /*0124*/ 	.word	0x00000690
        /*0128*/ 	.word	0x000000ff
        /*012c*/ 	.word	0x00000088
        /*0130*/ 	.short	0x0100
        /*0132*/ 	.byte	0x04
	.zero		1


	//   ....[4]....
        /*0134*/ 	.word	0x000006a0
        /*0138*/ 	.word	0x000000ff
        /*013c*/ 	.word	0x00000010
        /*0140*/ 	.short	0x0100
        /*0142*/ 	.byte	0x04
	.zero		1


	//   ....[5]....
        /*0144*/ 	.word	0x000006b0
        /*0148*/ 	.word	0x000000ff
        /*014c*/ 	.word	0x00000090
        /*0150*/ 	.short	0x0100
        /*0152*/ 	.byte	0x04
	.zero		1


	//   ....[6]....
        /*0154*/ 	.word	0x000006c0
        /*0158*/ 	.word	0x000000ff
        /*015c*/ 	.word	0x00000018
        /*0160*/ 	.short	0x0100
        /*0162*/ 	.byte	0x04
	.zero		1


	//   ....[7]....
        /*0164*/ 	.word	0x000006d0
        /*0168*/ 	.word	0x000000ff
        /*016c*/ 	.word	0x00000098
        /*0170*/ 	.short	0x0100
        /*0172*/ 	.byte	0x04
	.zero		1


	//   ....[8]....
        /*0174*/ 	.word	0x000006e0
        /*0178*/ 	.word	0x000000ff
        /*017c*/ 	.word	0x00000020
        /*0180*/ 	.short	0x0100
        /*0182*/ 	.byte	0x04
	.zero		1


	//   ....[9]....
        /*0184*/ 	.word	0x000006f0
        /*0188*/ 	.word	0x000000ff
        /*018c*/ 	.word	0x000000a0
        /*0190*/ 	.short	0x0100
        /*0192*/ 	.byte	0x04
	.zero		1


	//   ....[10]....
        /*0194*/ 	.word	0x00000700
        /*0198*/ 	.word	0x000000ff
        /*019c*/ 	.word	0x00000028
        /*01a0*/ 	.short	0x0100
        /*01a2*/ 	.byte	0x04
	.zero		1


	//   ....[11]....
        /*01a4*/ 	.word	0x00000710
        /*01a8*/ 	.word	0x000000ff
        /*01ac*/ 	.word	0x000000a8
        /*01b0*/ 	.short	0x0100
        /*01b2*/ 	.byte	0x04
	.zero		1


	//   ....[12]....
        /*01b4*/ 	.word	0x00000720
        /*01b8*/ 	.word	0x000000ff
        /*01bc*/ 	.word	0x00000030
        /*01c0*/ 	.short	0x0100
        /*01c2*/ 	.byte	0x04
	.zero		1


	//   ....[13]....
        /*01c4*/ 	.word	0x00000730
        /*01c8*/ 	.word	0x000000ff
        /*01cc*/ 	.word	0x000000b0
        /*01d0*/ 	.short	0x0100
        /*01d2*/ 	.byte	0x04
	.zero		1


	//   ....[14]....
        /*01d4*/ 	.word	0x00000740
        /*01d8*/ 	.word	0x000000ff
        /*01dc*/ 	.word	0x00000038
        /*01e0*/ 	.short	0x0100
        /*01e2*/ 	.byte	0x04
	.zero		1


	//   ....[15]....
        /*01e4*/ 	.word	0x00000750
        /*01e8*/ 	.word	0x000000ff
        /*01ec*/ 	.word	0x000000b8
        /*01f0*/ 	.short	0x0100
        /*01f2*/ 	.byte	0x04
	.zero		1


	//   ....[16]....
        /*01f4*/ 	.word	0x00000760
        /*01f8*/ 	.word	0x000000ff
        /*01fc*/ 	.word	0x00000040
        /*0200*/ 	.short	0x0100
        /*0202*/ 	.byte	0x04
	.zero		1


	//   ....[17]....
        /*0204*/ 	.word	0x00000770
        /*0208*/ 	.word	0x000000ff
        /*020c*/ 	.word	0x000000c0
        /*0210*/ 	.short	0x0100
        /*0212*/ 	.byte	0x04
	.zero		1


	//   ....[18]....
        /*0214*/ 	.word	0x00000780
        /*0218*/ 	.word	0x000000ff
        /*021c*/ 	.word	0x00000048
        /*0220*/ 	.short	0x0100
        /*0222*/ 	.byte	0x04
	.zero		1


	//   ....[19]....
        /*0224*/ 	.word	0x00000790
        /*0228*/ 	.word	0x000000ff
        /*022c*/ 	.word	0x000000c8
        /*0230*/ 	.short	0x0100
        /*0232*/ 	.byte	0x04
	.zero		1


	//   ....[20]....
        /*0234*/ 	.word	0x000007a0
        /*0238*/ 	.word	0x000000ff
        /*023c*/ 	.word	0x00000050
        /*0240*/ 	.short	0x0100
        /*0242*/ 	.byte	0x04
	.zero		1


	//   ....[21]....
        /*0244*/ 	.word	0x000007b0
        /*0248*/ 	.word	0x000000ff
        /*024c*/ 	.word	0x000000d0
        /*0250*/ 	.short	0x0100
        /*0252*/ 	.byte	0x04
	.zero		1


	//   ....[22]....
        /*0254*/ 	.word	0x000007c0
        /*0258*/ 	.word	0x000000ff
        /*025c*/ 	.word	0x00000058
        /*0260*/ 	.short	0x0100
        /*0262*/ 	.byte	0x04
	.zero		1


	//   ....[23]....
        /*0264*/ 	.word	0x000007d0
        /*0268*/ 	.word	0x000000ff
        /*026c*/ 	.word	0x000000d8
        /*0270*/ 	.short	0x0100
        /*0272*/ 	.byte	0x04
	.zero		1


	//   ....[24]....
        /*0274*/ 	.word	0x000007e0
        /*0278*/ 	.word	0x000000ff
        /*027c*/ 	.word	0x00000060
        /*0280*/ 	.short	0x0100
        /*0282*/ 	.byte	0x04
	.zero		1


	//   ....[25]....
        /*0284*/ 	.word	0x000007f0
        /*0288*/ 	.word	0x000000ff
        /*028c*/ 	.word	0x000000e0
        /*0290*/ 	.short	0x0100
        /*0292*/ 	.byte	0x04
	.zero		1


	//   ....[26]....
        /*0294*/ 	.word	0x00000800
        /*0298*/ 	.word	0x000000ff
        /*029c*/ 	.word	0x00000068
        /*02a0*/ 	.short	0x0100
        /*02a2*/ 	.byte	0x04
	.zero		1


	//   ....[27]....
        /*02a4*/ 	.word	0x00000810
        /*02a8*/ 	.word	0x000000ff
        /*02ac*/ 	.word	0x000000e8
        /*02b0*/ 	.short	0x0100
        /*02b2*/ 	.byte	0x04
	.zero		1


	//   ....[28]....
        /*02b4*/ 	.word	0x00000820
        /*02b8*/ 	.word	0x000000ff
        /*02bc*/ 	.word	0x00000070
        /*02c0*/ 	.short	0x0100
        /*02c2*/ 	.byte	0x04
	.zero		1


	//   ....[29]....
        /*02c4*/ 	.word	0x00000830
        /*02c8*/ 	.word	0x000000ff
        /*02cc*/ 	.word	0x000000f0
        /*02d0*/ 	.short	0x0100
        /*02d2*/ 	.byte	0x04
	.zero		1


	//   ....[30]....
        /*02d4*/ 	.word	0x00000840
        /*02d8*/ 	.word	0x000000ff
        /*02dc*/ 	.word	0x00000078
        /*02e0*/ 	.short	0x0100
        /*02e2*/ 	.byte	0x04
	.zero		1


	//   ....[31]....
        /*02e4*/ 	.word	0x00000850
        /*02e8*/ 	.word	0x000000ff
        /*02ec*/ 	.word	0x000000f8
        /*02f0*/ 	.short	0x0100
        /*02f2*/ 	.byte	0x04
	.zero		1


	//   ....[32]....
        /*02f4*/ 	.word	0x00000980
        /*02f8*/ 	.word	0x000000ff
        /*02fc*/ 	.word	0x00000100
        /*0300*/ 	.short	0x0100
        /*0302*/ 	.byte	0x04
	.zero		1


	//   ....[33]....
        /*0304*/ 	.word	0x00000990
        /*0308*/ 	.word	0x000000ff
        /*030c*/ 	.word	0x00000110
        /*0310*/ 	.short	0x0100
        /*0312*/ 	.byte	0x04
	.zero		1


	//   ....[34]....
        /*0314*/ 	.word	0x000009a0
        /*0318*/ 	.word	0x000000ff
        /*031c*/ 	.word	0x00000108
        /*0320*/ 	.short	0x0100
        /*0322*/ 	.byte	0x04
	.zero		1


	//   ....[35]....
        /*0324*/ 	.word	0x000009b0
        /*0328*/ 	.word	0x000000ff
        /*032c*/ 	.word	0x00000118
        /*0330*/ 	.short	0x0100
        /*0332*/ 	.byte	0x04
	.zero		1


	//   ....[36]....
        /*0334*/ 	.word	0x00000a90
        /*0338*/ 	.word	0x000000ff
        /*033c*/ 	.word	0x00000120
        /*0340*/ 	.short	0x0100
        /*0342*/ 	.byte	0x04
	.zero		1


	//   ....[37]....
        /*0344*/ 	.word	0x00000aa0
        /*0348*/ 	.word	0x000000ff
        /*034c*/ 	.word	0x00000128
        /*0350*/ 	.short	0x0100
        /*0352*/ 	.byte	0x04
	.zero		1


	//   ....[38]....
        /*0354*/ 	.word	0x00000bd0
        /*0358*/ 	.word	0x000000ff
        /*035c*/ 	.word	0x00000130
        /*0360*/ 	.short	0x0100
        /*0362*/ 	.byte	0x06
	.zero		1


	//   ....[39]....
        /*0364*/ 	.word	0x00000be0
        /*0368*/ 	.word	0x000000ff
        /*036c*/ 	.word	0x00000138
        /*0370*/ 	.short	0x0100
        /*0372*/ 	.byte	0x06
	.zero		1


	//   ....[40]....
        /*0374*/ 	.word	0x00000d10
        /*0378*/ 	.word	0x000000ff
        /*037c*/ 	.word	0x00000140
        /*0380*/ 	.short	0x0100
        /*0382*/ 	.byte	0x04
	.zero		1


	//   ....[41]....
        /*0384*/ 	.word	0x00000d20
        /*0388*/ 	.word	0x000000ff
        /*038c*/ 	.word	0x00000150
        /*0390*/ 	.short	0x0100
        /*0392*/ 	.byte	0x04
	.zero		1


	//   ....[42]....
        /*0394*/ 	.word	0x00000d30
        /*0398*/ 	.word	0x000000ff
        /*039c*/ 	.word	0x00000148
        /*03a0*/ 	.short	0x0100
        /*03a2*/ 	.byte	0x04
	.zero		1


	//   ....[43]....
        /*03a4*/ 	.word	0x00000d40
        /*03a8*/ 	.word	0x000000ff
        /*03ac*/ 	.word	0x00000158
        /*03b0*/ 	.short	0x0100
        /*03b2*/ 	.byte	0x04
	.zero		1


	//   ....[44]....
        /*03b4*/ 	.word	0x00000e40
        /*03b8*/ 	.word	0x000000ff
        /*03bc*/ 	.word	0x00000160
        /*03c0*/ 	.short	0x0100
        /*03c2*/ 	.byte	0x06
	.zero		1


	//   ....[45]....
        /*03c4*/ 	.word	0x00001970
        /*03c8*/ 	.word	0x000000ff
        /*03cc*/ 	.word	0x00000080
        /*03d0*/ 	.short	0x010a
        /*03d2*/ 	.byte	0x04
	.zero		1


	//   ....[46]....
        /*03d4*/ 	.word	0x00001bf0
        /*03d8*/ 	.word	0x000000ff
        /*03dc*/ 	.word	0x00000080
        /*03e0*/ 	.short	0x010a
        /*03e2*/ 	.byte	0x11
	.zero		1


	//   ....[47]....
        /*03e4*/ 	.word	0x00001da0
        /*03e8*/ 	.word	0x000000ff
        /*03ec*/ 	.word	0x00000080
        /*03f0*/ 	.short	0x010a
        /*03f2*/ 	.byte	0x07
	.zero		1


	//   ....[48]....
        /*03f4*/ 	.word	0x00001f70
        /*03f8*/ 	.word	0x000000ff
        /*03fc*/ 	.word	0x00000128
        /*0400*/ 	.short	0x0101
        /*0402*/ 	.byte	0x19
	.zero		1


	//   ....[49]....
        /*0404*/ 	.word	0x00001fa0
        /*0408*/ 	.word	0x000000ff
        /*040c*/ 	.word	0x00000080
        /*0410*/ 	.short	0x010a
        /*0412*/ 	.byte	0x04
	.zero		1


	//   ....[50]....
        /*0414*/ 	.word	0x000021c0
        /*0418*/ 	.word	0x000000ff
        /*041c*/ 	.word	0x00000080
        /*0420*/ 	.short	0x010a
        /*0422*/ 	.byte	0x11
	.zero		1


	//   ....[51]....
        /*0424*/ 	.word	0x00002370
        /*0428*/ 	.word	0x000000ff
        /*042c*/ 	.word	0x00000080
        /*0430*/ 	.short	0x010a
        /*0432*/ 	.byte	0x07
	.zero		1


	//   ....[52]....
        /*0434*/ 	.word	0x00002550
        /*0438*/ 	.word	0x000000ff
        /*043c*/ 	.word	0x00000130
        /*0440*/ 	.short	0x010a
        /*0442*/ 	.byte	0x19
	.zero		1


	//   ....[53]....
        /*0444*/ 	.word	0x00002610
        /*0448*/ 	.word	0x000000ff
        /*044c*/ 	.word	0x00000000
        /*0450*/ 	.short	0x0101
        /*0452*/ 	.byte	0x04
	.zero		1


	//   ....[54]....
        /*0454*/ 	.word	0x00002c10
        /*0458*/ 	.word	0x000000ff
        /*045c*/ 	.word	0x00000000
        /*0460*/ 	.short	0x010a
        /*0462*/ 	.byte	0x04
	.zero		1


	//   ....[55]....
        /*0464*/ 	.word	0x00002cb0
        /*0468*/ 	.word	0x000000ff
        /*046c*/ 	.word	0x00000000
        /*0470*/ 	.short	0x010a
        /*0472*/ 	.byte	0x05
	.zero		1


	//   ....[56]....
        /*0474*/ 	.word	0x00002d50
        /*0478*/ 	.word	0x000000ff
        /*047c*/ 	.word	0x00000000
        /*0480*/ 	.short	0x010a
        /*0482*/ 	.byte	0x05
	.zero		1


	//   ....[57]....
        /*0484*/ 	.word	0x00002df0
        /*0488*/ 	.word	0x000000ff
        /*048c*/ 	.word	0x00000000
        /*0490*/ 	.short	0x010a
        /*0492*/ 	.byte	0x05
	.zero		1


	//   ....[58]....
        /*0494*/ 	.word	0x00002e90
        /*0498*/ 	.word	0x000000ff
        /*049c*/ 	.word	0x00000000
        /*04a0*/ 	.short	0x010a
        /*04a2*/ 	.byte	0x05
	.zero		1


	//   ....[59]....
        /*04a4*/ 	.word	0x00002f30
        /*04a8*/ 	.word	0x000000ff
        /*04ac*/ 	.word	0x00000000
        /*04b0*/ 	.short	0x010a
        /*04b2*/ 	.byte	0x05
	.zero		1


	//   ....[60]....
        /*04b4*/ 	.word	0x00002fd0
        /*04b8*/ 	.word	0x000000ff
        /*04bc*/ 	.word	0x00000000
        /*04c0*/ 	.short	0x010a
        /*04c2*/ 	.byte	0x05
	.zero		1


	//   ....[61]....
        /*04c4*/ 	.word	0x00003070
        /*04c8*/ 	.word	0x000000ff
        /*04cc*/ 	.word	0x00000000
        /*04d0*/ 	.short	0x010a
        /*04d2*/ 	.byte	0x05
	.zero		1


	//   ....[62]....
        /*04d4*/ 	.word	0x00003110
        /*04d8*/ 	.word	0x000000ff
        /*04dc*/ 	.word	0x00000000
        /*04e0*/ 	.short	0x010a
        /*04e2*/ 	.byte	0x05
	.zero		1


	//   ....[63]....
        /*04e4*/ 	.word	0x000031b0
        /*04e8*/ 	.word	0x000000ff
        /*04ec*/ 	.word	0x00000000
        /*04f0*/ 	.short	0x010a
        /*04f2*/ 	.byte	0x05
	.zero		1


	//   ....[64]....
        /*04f4*/ 	.word	0x00003250
        /*04f8*/ 	.word	0x000000ff
        /*04fc*/ 	.word	0x00000000
        /*0500*/ 	.short	0x010a
        /*0502*/ 	.byte	0x05
	.zero		1


	//   ....[65]....
        /*0504*/ 	.word	0x000032f0
        /*0508*/ 	.word	0x000000ff
        /*050c*/ 	.word	0x00000000
        /*0510*/ 	.short	0x010a
        /*0512*/ 	.byte	0x05
	.zero		1


	//   ....[66]....
        /*0514*/ 	.word	0x00003390
        /*0518*/ 	.word	0x000000ff
        /*051c*/ 	.word	0x00000000
        /*0520*/ 	.short	0x010a
        /*0522*/ 	.byte	0x05
	.zero		1


	//   ....[67]....
        /*0524*/ 	.word	0x00003430
        /*0528*/ 	.word	0x000000ff
        /*052c*/ 	.word	0x00000000
        /*0530*/ 	.short	0x010a
        /*0532*/ 	.byte	0x05
	.zero		1


	//   ....[68]....
        /*0534*/ 	.word	0x000034d0
        /*0538*/ 	.word	0x000000ff
        /*053c*/ 	.word	0x00000000
        /*0540*/ 	.short	0x010a
        /*0542*/ 	.byte	0x05
	.zero		1


	//   ....[69]....
        /*0544*/ 	.word	0x00003580
        /*0548*/ 	.word	0x00000000
        /*054c*/ 	.word	0x00000000
        /*0550*/ 	.short	0x010a
        /*0552*/ 	.byte	0xff
	.zero		1


	//   ....[70]....
        /*0554*/ 	.word	0x000036b0
        /*0558*/ 	.word	0x000000ff
        /*055c*/ 	.word	0x00000138
        /*0560*/ 	.short	0x010a
        /*0562*/ 	.byte	0x04
	.zero		1


	//   ....[71]....
        /*0564*/ 	.word	0x00003750
        /*0568*/ 	.word	0x000000ff
        /*056c*/ 	.word	0x00000130
        /*0570*/ 	.short	0x010a
        /*0572*/ 	.byte	0x04
	.zero		1


	//   ....[72]....
        /*0574*/ 	.word	0x000037f0
        /*0578*/ 	.word	0x000000ff
        /*057c*/ 	.word	0x00000000
        /*0580*/ 	.short	0x0101
        /*0582*/ 	.byte	0x05
	.zero		1


	//   ....[73]....
        /*0584*/ 	.word	0x00003830
        /*0588*/ 	.word	0x000000ff
        /*058c*/ 	.word	0x00000138
        /*0590*/ 	.short	0x0106
        /*0592*/ 	.byte	0x04
	.zero		1


	//   ....[74]....
        /*0594*/ 	.word	0x00003870
        /*0598*/ 	.word	0x00000000
        /*059c*/ 	.word	0x00000138
        /*05a0*/ 	.short	0x010a
        /*05a2*/ 	.byte	0xff
	.zero		1


	//   ....[75]....
        /*05a4*/ 	.word	0x00003ab0
        /*05a8*/ 	.word	0x000000ff
        /*05ac*/ 	.word	0x00000008
        /*05b0*/ 	.short	0x010a
        /*05b2*/ 	.byte	0x05
	.zero		1


	//   ....[76]....
        /*05b4*/ 	.word	0x00003ad0
        /*05b8*/ 	.word	0x000000ff
        /*05bc*/ 	.word	0x00000008
        /*05c0*/ 	.short	0x010a
        /*05c2*/ 	.byte	0x05
	.zero		1


	//   ....[77]....
        /*05c4*/ 	.word	0x00003c60
        /*05c8*/ 	.word	0x000000ff
        /*05cc*/ 	.word	0x00000008
        /*05d0*/ 	.short	0x010a
        /*05d2*/ 	.byte	0x05
	.zero		1


	//   ....[78]....
        /*05d4*/ 	.word	0x00003c80
        /*05d8*/ 	.word	0x000000ff
        /*05dc*/ 	.word	0x00000008
        /*05e0*/ 	.short	0x010a
        /*05e2*/ 	.byte	0x05
	.zero		1


	//   ....[79]....
        /*05e4*/ 	.word	0x00003d40
        /*05e8*/ 	.word	0x000000ff
        /*05ec*/ 	.word	0x00000000
        /*05f0*/ 	.short	0x0101
        /*05f2*/ 	.byte	0x04
	.zero		1


	//   ....[80]....
        /*05f4*/ 	.word	0x00004080
        /*05f8*/ 	.word	0x000000ff
        /*05fc*/ 	.word	0x00000130
        /*0600*/ 	.short	0x010a
        /*0602*/ 	.byte	0x11
	.zero		1


	//   ....[81]....
        /*0604*/ 	.word	0x00004120
        /*0608*/ 	.word	0x000000ff
        /*060c*/ 	.word	0x00000000
        /*0610*/ 	.short	0x0101
        /*0612*/ 	.byte	0x17
	.zero		1


	//   ....[82]....
        /*0614*/ 	.word	0x00004160
        /*0618*/ 	.word	0x000000ff
        /*061c*/ 	.word	0x00000150
        /*0620*/ 	.short	0x010a
        /*0622*/ 	.byte	0x16
	.zero		1


	//   ....[83]....
        /*0624*/ 	.word	0x00004210
        /*0628*/ 	.word	0x000000ff
        /*062c*/ 	.word	0x00000000
        /*0630*/ 	.short	0x010a
        /*0632*/ 	.byte	0x04
	.zero		1


	//   ....[84]....
        /*0634*/ 	.word	0x00004250
        /*0638*/ 	.word	0x000000ff
        /*063c*/ 	.word	0x00000000
        /*0640*/ 	.short	0x010a
        /*0642*/ 	.byte	0x0a
	.zero		1


	//   ....[85]....
        /*0644*/ 	.word	0x00004370
        /*0648*/ 	.word	0x000000ff
        /*064c*/ 	.word	0x00000000
        /*0650*/ 	.short	0x010a
        /*0652*/ 	.byte	0x04
	.zero		1


	//   ....[86]....
        /*0654*/ 	.word	0x00004610
        /*0658*/ 	.word	0x000000ff
        /*065c*/ 	.word	0x00000000
        /*0660*/ 	.short	0x010a
        /*0662*/ 	.byte	0x04
	.zero		1


	//   ....[87]....
        /*0664*/ 	.word	0x000046b0
        /*0668*/ 	.word	0x00000000
        /*066c*/ 	.word	0x00000000
        /*0670*/ 	.short	0x010a
        /*0672*/ 	.byte	0xff
	.zero		1


	//   ....[88]....
        /*0674*/ 	.word	0x000046f0
        /*0678*/ 	.word	0x00000000
        /*067c*/ 	.word	0x00000000
        /*0680*/ 	.short	0x010a
        /*0682*/ 	.byte	0xff
	.zero		1


	//   ....[89]....
        /*0684*/ 	.word	0x00004760
        /*0688*/ 	.word	0x000000ff
        /*068c*/ 	.word	0x00000000
        /*0690*/ 	.short	0x0101
        /*0692*/ 	.byte	0x04
	.zero		1


	//   ....[90]....
        /*0694*/ 	.word	0x000047a0
        /*0698*/ 	.word	0x000000ff
        /*069c*/ 	.word	0x00000160
        /*06a0*/ 	.short	0x010a
        /*06a2*/ 	.byte	0x11
	.zero		1


	//   ....[91]....
        /*06a4*/ 	.word	0x00004810
        /*06a8*/ 	.word	0x000000ff
        /*06ac*/ 	.word	0x00000000
        /*06b0*/ 	.short	0x0101
        /*06b2*/ 	.byte	0x04
	.zero		1


	//   ....[92]....
        /*06b4*/ 	.word	0x00004d00
        /*06b8*/ 	.word	0x000000ff
        /*06bc*/ 	.word	0x00000130
        /*06c0*/ 	.short	0x010a
        /*06c2*/ 	.byte	0x19
	.zero		1


	//   ....[93]....
        /*06c4*/ 	.word	0x00004da0
        /*06c8*/ 	.word	0x000000ff
        /*06cc*/ 	.word	0x00000000
        /*06d0*/ 	.short	0x0101
        /*06d2*/ 	.byte	0x29
	.zero		1


	//   ....[94]....
        /*06d4*/ 	.word	0x000052f0
        /*06d8*/ 	.word	0x000000ff
        /*06dc*/ 	.word	0x00000128
        /*06e0*/ 	.short	0x010a
        /*06e2*/ 	.byte	0x19
	.zero		1


	//   ....[95]....
        /*06e4*/ 	.word	0x00005490
        /*06e8*/ 	.word	0x000000ff
        /*06ec*/ 	.word	0x00000110
        /*06f0*/ 	.short	0x010a
        /*06f2*/ 	.byte	0x19
	.zero		1


	//   ....[96]....
        /*06f4*/ 	.word	0x000056d0
        /*06f8*/ 	.word	0x000000ff
        /*06fc*/ 	.word	0x00000100
        /*0700*/ 	.short	0x010b
        /*0702*/ 	.byte	0x19
	.zero		1


	//   ....[97]....
        /*0704*/ 	.word	0x000056e0
        /*0708*/ 	.word	0x000000ff
        /*070c*/ 	.word	0x00000000
        /*0710*/ 	.short	0x0101
        /*0712*/ 	.byte	0x2b
	.zero		1


	//   ....[98]....
        /*0714*/ 	.word	0x000056f0
        /*0718*/ 	.word	0x000000ff
        /*071c*/ 	.word	0x00000118
        /*0720*/ 	.short	0x010a
        /*0722*/ 	.byte	0x19
	.zero		1


	//   ....[99]....
        /*0724*/ 	.word	0x000058c0
        /*0728*/ 	.word	0x000000ff
        /*072c*/ 	.word	0x00000108
        /*0730*/ 	.short	0x010b
        /*0732*/ 	.byte	0x19
	.zero		1


	//   ....[100]....
        /*0734*/ 	.word	0x000058d0
        /*0738*/ 	.word	0x000000ff
        /*073c*/ 	.word	0x00000000
        /*0740*/ 	.short	0x0101
        /*0742*/ 	.byte	0x2a
	.zero		1


	//   ....[101]....
        /*0744*/ 	.word	0x00005900
        /*0748*/ 	.word	0x000000ff
        /*074c*/ 	.word	0x00000110
        /*0750*/ 	.short	0x010a
        /*0752*/ 	.byte	0x19
	.zero		1


	//   ....[102]....
        /*0754*/ 	.word	0x00005940
        /*0758*/ 	.word	0x00000000
        /*075c*/ 	.word	0x00000118
        /*0760*/ 	.short	0x010a
        /*0762*/ 	.byte	0xff
	.zero		1


	//   ....[103]....
        /*0764*/ 	.word	0x00005ce0
        /*0768*/ 	.word	0x000000ff
        /*076c*/ 	.word	0x00000130
        /*0770*/ 	.short	0x010a
        /*0772*/ 	.byte	0x31
	.zero		1


	//   ....[104]....
        /*0774*/ 	.word	0x00005db0
        /*0778*/ 	.word	0x000000ff
        /*077c*/ 	.word	0x00000000
        /*0780*/ 	.short	0x0101
        /*0782*/ 	.byte	0x04
	.zero		1


	//   ....[105]....
        /*0784*/ 	.word	0x00006a10
        /*0788*/ 	.word	0x00000000
        /*078c*/ 	.word	0x00000100
        /*0790*/ 	.short	0x010a
        /*0792*/ 	.byte	0xff
	.zero		1


	//   ....[106]....
        /*0794*/ 	.word	0x00006ac0
        /*0798*/ 	.word	0x000000bb
        /*079c*/ 	.word	0x00000140
        /*07a0*/ 	.short	0x010a
        /*07a2*/ 	.byte	0xff
	.zero		1


	//   ....[107]....
        /*07a4*/ 	.word	0x00006cd0
        /*07a8*/ 	.word	0x00000000
        /*07ac*/ 	.word	0x00000100
        /*07b0*/ 	.short	0x010a
        /*07b2*/ 	.byte	0xff
	.zero		1


	//   ....[108]....
        /*07b4*/ 	.word	0x00006e20
        /*07b8*/ 	.word	0x00000002
        /*07bc*/ 	.word	0x00000000
        /*07c0*/ 	.short	0x0101
        /*07c2*/ 	.byte	0xff
	.zero		1


	//   ....[109]....
        /*07c4*/ 	.word	0x00006e80
        /*07c8*/ 	.word	0x000000bb
        /*07cc*/ 	.word	0x00000140
        /*07d0*/ 	.short	0x010a
        /*07d2*/ 	.byte	0xff
	.zero		1


	//   ....[110]....
        /*07d4*/ 	.word	0x00008250
        /*07d8*/ 	.word	0x000000c7
        /*07dc*/ 	.word	0x00000100
        /*07e0*/ 	.short	0x010a
        /*07e2*/ 	.byte	0xff
	.zero		1


	//   ....[111]....
        /*07e4*/ 	.word	0x00008330
        /*07e8*/ 	.word	0x000000c7
        /*07ec*/ 	.word	0x00000100
        /*07f0*/ 	.short	0x010a
        /*07f2*/ 	.byte	0xff
	.zero		1


	//   ....[112]....
        /*07f4*/ 	.word	0x00008460
        /*07f8*/ 	.word	0x00000000
        /*07fc*/ 	.word	0x00000000
        /*0800*/ 	.short	0x0101
        /*0802*/ 	.byte	0xff
	.zero		1


	//   ....[113]....
        /*0804*/ 	.word	0x00008890
        /*0808*/ 	.word	0x000000bb
        /*080c*/ 	.word	0x00000000
        /*0810*/ 	.short	0x0101
        /*0812*/ 	.byte	0xff
	.zero		1


	//   ....[114]....
        /*0814*/ 	.word	0x00009900
        /*0818*/ 	.word	0x00000000
        /*081c*/ 	.word	0x00000080
        /*0820*/ 	.short	0x010a
        /*0822*/ 	.byte	0xff
	.zero		1


	//   ....[115]....
        /*0824*/ 	.word	0x00009960
        /*0828*/ 	.word	0x00000000
        /*082c*/ 	.word	0x00000080
        /*0830*/ 	.short	0x010a
        /*0832*/ 	.byte	0xff
	.zero		1


	//   ....[116]....
        /*0834*/ 	.word	0x000099c0
        /*0838*/ 	.word	0x00000000
        /*083c*/ 	.word	0x00000130
        /*0840*/ 	.short	0x010a
        /*0842*/ 	.byte	0xff
	.zero		1


	//   ....[117]....
        /*0844*/ 	.word	0x00009a20
        /*0848*/ 	.word	0x00000000
        /*084c*/ 	.word	0x00000000
        /*0850*/ 	.short	0x010a
        /*0852*/ 	.byte	0xff
	.zero		1


	//   ....[118]....
        /*0854*/ 	.word	0x00009a80
        /*0858*/ 	.word	0x00000000
        /*085c*/ 	.word	0x00000000
        /*0860*/ 	.short	0x010a
        /*0862*/ 	.byte	0xff
	.zero		1


	//   ....[119]....
        /*0864*/ 	.word	0x00009ae0
        /*0868*/ 	.word	0x00000000
        /*086c*/ 	.word	0x00000000
        /*0870*/ 	.short	0x010a
        /*0872*/ 	.byte	0xff
	.zero		1


	//   ....[120]....
        /*0874*/ 	.word	0x00009b40
        /*0878*/ 	.word	0x00000000
        /*087c*/ 	.word	0x00000000
        /*0880*/ 	.short	0x010a
        /*0882*/ 	.byte	0xff
	.zero		1


	//   ....[121]....
        /*0884*/ 	.word	0x00009ba0
        /*0888*/ 	.word	0x00000000
        /*088c*/ 	.word	0x00000000
        /*0890*/ 	.short	0x010a
        /*0892*/ 	.byte	0xff
	.zero		1


	//   ....[122]....
        /*0894*/ 	.word	0x00009c00
        /*0898*/ 	.word	0x00000000
        /*089c*/ 	.word	0x00000000
        /*08a0*/ 	.short	0x010a
        /*08a2*/ 	.byte	0xff
	.zero		1


	//   ....[123]....
        /*08a4*/ 	.word	0x00009c60
        /*08a8*/ 	.word	0x00000000
        /*08ac*/ 	.word	0x00000000
        /*08b0*/ 	.short	0x010a
        /*08b2*/ 	.byte	0xff
	.zero		1


	//   ....[124]....
        /*08b4*/ 	.word	0x00009cc0
        /*08b8*/ 	.word	0x00000000
        /*08bc*/ 	.word	0x00000000
        /*08c0*/ 	.short	0x010a
        /*08c2*/ 	.byte	0xff
	.zero		1


	//   ....[125]....
        /*08c4*/ 	.word	0x00009d20
        /*08c8*/ 	.word	0x00000000
        /*08cc*/ 	.word	0x00000000
        /*08d0*/ 	.short	0x010a
        /*08d2*/ 	.byte	0xff
	.zero		1


	//   ....[126]....
        /*08d4*/ 	.word	0x00009d80
        /*08d8*/ 	.word	0x00000000
        /*08dc*/ 	.word	0x00000000
        /*08e0*/ 	.short	0x010a
        /*08e2*/ 	.byte	0xff
	.zero		1


	//   ....[127]....
        /*08e4*/ 	.word	0x00009de0
        /*08e8*/ 	.word	0x00000000
        /*08ec*/ 	.word	0x00000000
        /*08f0*/ 	.short	0x010a
        /*08f2*/ 	.byte	0xff
	.zero		1


	//   ....[128]....
        /*08f4*/ 	.word	0x00009e40
        /*08f8*/ 	.word	0x00000000
        /*08fc*/ 	.word	0x00000000
        /*0900*/ 	.short	0x010a
        /*0902*/ 	.byte	0xff
	.zero		1


	//   ....[129]....
        /*0904*/ 	.word	0x00009ea0
        /*0908*/ 	.word	0x00000000
        /*090c*/ 	.word	0x00000000
        /*0910*/ 	.short	0x010a
        /*0912*/ 	.byte	0xff
	.zero		1


	//   ....[130]....
        /*0914*/ 	.word	0x00009f00
        /*0918*/ 	.word	0x00000000
        /*091c*/ 	.word	0x00000000
        /*0920*/ 	.short	0x010a
        /*0922*/ 	.byte	0xff
	.zero		1


	//   ....[131]....
        /*0924*/ 	.word	0x00009f60
        /*0928*/ 	.word	0x00000000
        /*092c*/ 	.word	0x00000000
        /*0930*/ 	.short	0x010a
        /*0932*/ 	.byte	0xff
	.zero		1


	//   ....[132]....
        /*0934*/ 	.word	0x00009fc0
        /*0938*/ 	.word	0x00000004
        /*093c*/ 	.word	0x00000138
        /*0940*/ 	.short	0x010a
        /*0942*/ 	.byte	0xff
	.zero		1


	//   ....[133]....
        /*0944*/ 	.word	0x0000a020
        /*0948*/ 	.word	0x00000004
        /*094c*/ 	.word	0x00000130
        /*0950*/ 	.short	0x010a
        /*0952*/ 	.byte	0xff
	.zero		1


	//   ....[134]....
        /*0954*/ 	.word	0x0000a080
        /*0958*/ 	.word	0x00000005
        /*095c*/ 	.word	0x00000008
        /*0960*/ 	.short	0x010a
        /*0962*/ 	.byte	0xff
	.zero		1


	//   ....[135]....
        /*0964*/ 	.word	0x0000a160
        /*0968*/ 	.word	0x00000003
        /*096c*/ 	.word	0x00000008
        /*0970*/ 	.short	0x010a
        /*0972*/ 	.byte	0xff
	.zero		1


	//   ....[136]....
        /*0974*/ 	.word	0x0000a1c0
        /*0978*/ 	.word	0x00000004
        /*097c*/ 	.word	0x00000130
        /*0980*/ 	.short	0x010a
        /*0982*/ 	.byte	0xff
	.zero		1


	//   ....[137]....
        /*0984*/ 	.word	0x0000a220
        /*0988*/ 	.word	0x00000004
        /*098c*/ 	.word	0x00000150
        /*0990*/ 	.short	0x010a
        /*0992*/ 	.byte	0xff
	.zero		1


	//   ....[138]....
        /*0994*/ 	.word	0x0000a280
        /*0998*/ 	.word	0x00000004
        /*099c*/ 	.word	0x00000000
        /*09a0*/ 	.short	0x010a
        /*09a2*/ 	.byte	0xff
	.zero		1


	//   ....[139]....
        /*09a4*/ 	.word	0x0000a2e0
        /*09a8*/ 	.word	0x00000000
        /*09ac*/ 	.word	0x00000000
        /*09b0*/ 	.short	0x010a
        /*09b2*/ 	.byte	0xff
	.zero		1


	//   ....[140]....
        /*09b4*/ 	.word	0x0000a340
        /*09b8*/ 	.word	0x00000000
        /*09bc*/ 	.word	0x00000160
        /*09c0*/ 	.short	0x010a
        /*09c2*/ 	.byte	0xff
	.zero		1


	//   ....[141]....
        /*09c4*/ 	.word	0x0000a3a0
        /*09c8*/ 	.word	0x00000002
        /*09cc*/ 	.word	0x00000130
        /*09d0*/ 	.short	0x010a
        /*09d2*/ 	.byte	0xff
	.zero		1


	//   ....[142]....
        /*09d4*/ 	.word	0x0000a400
        /*09d8*/ 	.word	0x00000002
        /*09dc*/ 	.word	0x00000128
        /*09e0*/ 	.short	0x010a
        /*09e2*/ 	.byte	0xff
	.zero		1


	//   ....[143]....
        /*09e4*/ 	.word	0x0000a460
        /*09e8*/ 	.word	0x00000003
        /*09ec*/ 	.word	0x00000110
        /*09f0*/ 	.short	0x010a
        /*09f2*/ 	.byte	0xff
	.zero		1


	//   ....[144]....
        /*09f4*/ 	.word	0x0000a4c0
        /*09f8*/ 	.word	0x00000003
        /*09fc*/ 	.word	0x00000118
        /*0a00*/ 	.short	0x010a
        /*0a02*/ 	.byte	0xff
	.zero		1


	//   ....[145]....
        /*0a04*/ 	.word	0x0000a520
        /*0a08*/ 	.word	0x00000000
        /*0a0c*/ 	.word	0x00000110
        /*0a10*/ 	.short	0x010a
        /*0a12*/ 	.byte	0xff
	.zero		1


	//   ....[146]....
        /*0a14*/ 	.word	0x0000a580
        /*0a18*/ 	.word	0x00000000
        /*0a1c*/ 	.word	0x00000130
        /*0a20*/ 	.short	0x010a
        /*0a22*/ 	.byte	0xff
	.zero		1


	//   ....[147]....
        /*0a24*/ 	.word	0x0000a5d0
        /*0a28*/ 	.word	0x00000000
        /*0a2c*/ 	.word	0x00000100
        /*0a30*/ 	.short	0x010a
        /*0a32*/ 	.byte	0xff
	.zero		1


	//   ....[148]....
        /*0a34*/ 	.word	0x0000a620
        /*0a38*/ 	.word	0x000000bb
        /*0a3c*/ 	.word	0x00000140
        /*0a40*/ 	.short	0x010a
        /*0a42*/ 	.byte	0xff
	.zero		1


	//   ....[149]....
        /*0a44*/ 	.word	0x0000a670
        /*0a48*/ 	.word	0x000000c7
        /*0a4c*/ 	.word	0x00000100
        /*0a50*/ 	.short	0x010a
        /*0a52*/ 	.byte	0xff
	.zero		1


	//----- nvinfo : EIATTR_NUM_MBARRIERS
	.align		4
.L_47:
        /*0a54*/ 	.byte	0x03, 0x38
        /*0a56*/ 	.short	0x002d


	//----- nvinfo : EIATTR_EXIT_INSTR_OFFSETS
	.align		4
        /*0a58*/ 	.byte	0x04, 0x1c
        /*0a5a*/ 	.short	(.L_49 - .L_48)


	//   ....[0]....
.L_48:
        /*0a5c*/ 	.word	0x000035b0


	//   ....[1]....
        /*0a60*/ 	.word	0x00003840


	//   ....[2]....
        /*0a64*/ 	.word	0x000038a0


	//   ....[3]....
        /*0a68*/ 	.word	0x00004a30


	//   ....[4]....
        /*0a6c*/ 	.word	0x00005970


	//   ....[5]....
        /*0a70*/ 	.word	0x000059b0


	//   ....[6]....
        /*0a74*/ 	.word	0x000098e0


	//----- nvinfo : EIATTR_MAX_THREADS
	.align		4
.L_49:
        /*0a78*/ 	.byte	0x04, 0x05
        /*0a7a*/ 	.short	(.L_51 - .L_50)
.L_50:
        /*0a7c*/ 	.word	0x00000100
        /*0a80*/ 	.word	0x00000001
        /*0a84*/ 	.word	0x00000001


	//----- nvinfo : EIATTR_CRS_STACK_SIZE
	.align		4
.L_51:
        /*0a88*/ 	.byte	0x04, 0x1e
        /*0a8a*/ 	.short	(.L_53 - .L_52)
.L_52:
        /*0a8c*/ 	.word	0x00000000


	//----- nvinfo : EIATTR_CBANK_PARAM_SIZE
	.align		4
.L_53:
        /*0a90*/ 	.byte	0x03, 0x19
        /*0a92*/ 	.short	0x0800


	//----- nvinfo : EIATTR_PARAM_CBANK
	.align		4
        /*0a94*/ 	.byte	0x04, 0x0a
        /*0a96*/ 	.short	(.L_55 - .L_54)
	.align		4
.L_54:
        /*0a98*/ 	.word	index@(.nv.constant0._ZN7cutlass13device_kernelINS_4conv6kernel13ConvUniversalINS1_16ConvProblemShapeILNS1_8OperatorE1ELi2EEENS1_10collective14CollectiveConvINS1_47MainloopSm100TmaUmmaWarpSpecializedImplicitGemmILS5_1ELi16ELi2ELi1ELi2EN4cute5tupleIJNSA_1CILi2EEENSC_ILi1EEESE_EEEEENSB_IJNSC_ILi256EEENSC_ILi128EEENSB_IJNSC_ILi64EEEEEEEEENS_12float_e4m3_tESM_NSA_8TiledMMAINSA_8MMA_AtomIJNSA_10MMA_TraitsINSA_25SM100_MMA_F8F6F4_2x1SM_SSEJSM_SM_fSH_SI_NSA_17integral_constantINSA_4UMMA5MajorELST_0EEENSR_IST_LST_1EEENSR_INSS_7ScaleInELSW_0EEESX_EEEEEENSA_6LayoutINSB_IJSE_SE_SE_EEENSB_IJNSC_ILi0EEES12_S12_EEEEENSB_IJNSA_10UnderscoreES15_S15_EEEEENS7_6detail27Sm100ImplicitGemmTileTraitsINSA_25SM100_TMA_2SM_LOAD_IM2COLENSA_14ComposedLayoutINSA_7SwizzleILi2ELi4ELi3EEENSA_18smem_ptr_flag_bitsILi8EEENS10_INSB_IJNSC_ILi8EEESJ_EEENSB_IJSJ_SE_EEEEEEEvEENS19_INSA_18SM100_TMA_2SM_LOADENS1B_IS1D_S1F_NS10_INSB_IJSJ_S1G_EEENSB_IJSE_SJ_EEEEEEEvEEEENS_8epilogue10collective18CollectiveEpilogueINS1T_23Sm100TmaWarpSpecializedILi2ELi2ELi64ELb0ELb0EEEJNSB_IJSI_SI_SK_EEENSB_IJNS10_ISI_SE_EENS10_ISJ_SE_EEEEESM_NSB_IJNSB_IJlllEEESE_S12_EEESM_S23_NS1T_6fusion15FusionCallbacksIS1X_NS24_17LinearCombinationISM_fSM_fLNS_15FloatRoundStyleE2EEES1Y_S21_JEEENSA_5SM1004TMEM4LOAD26SM100_TMEM_LOAD_32dp32b64xENSA_20SM90_TMA_LOAD_IM2COLES1K_NSA_39AutoVectorizingCopyWithAssumedAlignmentILi128EEENSA_21SM90_TMA_STORE_IM2COLES1K_S2G_S2G_EEEvvEEEEvNT_6ParamsE)
        /*0a9c*/ 	.short	0x0380
        /*0a9e*/ 	.short	0x0800


	//----- nvinfo : EIATTR_SW_WAR
	.align		4
.L_55:
        /*0aa0*/ 	.byte	0x04, 0x36
        /*0aa2*/ 	.short	(.L_57 - .L_56)
.L_56:
        /*0aa4*/ 	.word	0x00000008
.L_57:


//--------------------- .nv.callgraph             --------------------------
	.section	.nv.callgraph,"",@"SHT_CUDA_CALLGRAPH"
	.align	4
	.sectionentsize	8
	.align		4
        /*0000*/ 	.word	0x00000000
	.align		4
        /*0004*/ 	.word	0xffffffff
	.align		4
        /*0008*/ 	.word	index@(_ZN7cutlass13device_kernelINS_4conv6kernel13ConvUniversalINS1_16ConvProblemShapeILNS1_8OperatorE1ELi2EEENS1_10collective14CollectiveConvINS1_47MainloopSm100TmaUmmaWarpSpecializedImplicitGemmILS5_1ELi16ELi2ELi1ELi2EN4cute5tupleIJNSA_1CILi2EEENSC_ILi1EEESE_EEEEENSB_IJNSC_ILi256EEENSC_ILi128EEENSB_IJNSC_ILi64EEEEEEEEENS_12float_e4m3_tESM_NSA_8TiledMMAINSA_8MMA_AtomIJNSA_10MMA_TraitsINSA_25SM100_MMA_F8F6F4_2x1SM_SSEJSM_SM_fSH_SI_NSA_17integral_constantINSA_4UMMA5MajorELST_0EEENSR_IST_LST_1EEENSR_INSS_7ScaleInELSW_0EEESX_EEEEEENSA_6LayoutINSB_IJSE_SE_SE_EEENSB_IJNSC_ILi0EEES12_S12_EEEEENSB_IJNSA_10UnderscoreES15_S15_EEEEENS7_6detail27Sm100ImplicitGemmTileTraitsINSA_25SM100_TMA_2SM_LOAD_IM2COLENSA_14ComposedLayoutINSA_7SwizzleILi2ELi4ELi3EEENSA_18smem_ptr_flag_bitsILi8EEENS10_INSB_IJNSC_ILi8EEESJ_EEENSB_IJSJ_SE_EEEEEEEvEENS19_INSA_18SM100_TMA_2SM_LOADENS1B_IS1D_S1F_NS10_INSB_IJSJ_S1G_EEENSB_IJSE_SJ_EEEEEEEvEEEENS_8epilogue10collective18CollectiveEpilogueINS1T_23Sm100TmaWarpSpecializedILi2ELi2ELi64ELb0ELb0EEEJNSB_IJSI_SI_SK_EEENSB_IJNS10_ISI_SE_EENS10_ISJ_SE_EEEEESM_NSB_IJNSB_IJlllEEESE_S12_EEESM_S23_NS1T_6fusion15FusionCallbacksIS1X_NS24_17LinearCombinationISM_fSM_fLNS_15FloatRoundStyleE2EEES1Y_S21_JEEENSA_5SM1004TMEM4LOAD26SM100_TMEM_LOAD_32dp32b64xENSA_20SM90_TMA_LOAD_IM2COLES1K_NSA_39AutoVectorizingCopyWithAssumedAlignmentILi128EEENSA_21SM90_TMA_STORE_IM2COLES1K_S2G_S2G_EEEvvEEEEvNT_6ParamsE)
	.align		4
        /*000c*/ 	.word	index@(__assertfail)
	.align		4
        /*0010*/ 	.word	0x00000000
	.align		4
        /*0014*/ 	.word	0xfffffffe
	.align		4
        /*0018*/ 	.word	0x00000000
	.align		4
        /*001c*/ 	.word	0xfffffffd
	.align		4
        /*0020*/ 	.word	0x00000000
	.align		4
        /*0024*/ 	.word	0xfffffffc


//--------------------- .nv.constant4             --------------------------
	.section	.nv.constant4,"a",@progbits
	.align	8
	.align		8
.nv.constant4:
        /*0000*/ 	.dword	__assertfail
	.align		8
        /*0008*/ 	.dword	__unnamed_1
	.align		8
        /*0010*/ 	.dword	__unnamed_2
	.align		8
        /*0018*/ 	.dword	_ZN39_INTERNAL_5bdb0ef6_4_k_cu_43a37757_31164cuda3std3__45__cpo5beginE
	.align		8
        /*0020*/ 	.dword	_ZN39_INTERNAL_5bdb0ef6_4_k_cu_43a37757_31164cuda3std3__45__cpo3endE
	.align		8
        /*0028*/ 	.dword	_ZN39_INTERNAL_5bdb0ef6_4_k_cu_43a37757_31164cuda3std3__45__cpo6cbeginE
	.align		8
        /*0030*/ 	.dword	_ZN39_INTERNAL_5bdb0ef6_4_k_cu_43a37757_31164cuda3std3__45__cpo4cendE
	.align		8
        /*0038*/ 	.dword	_ZN39_INTERNAL_5bdb0ef6_4_k_cu_43a37757_31164cuda3std3__441_GLOBAL__N__5bdb0ef6_4_k_cu_43a37757_31166ignoreE
	.align		8
        /*0040*/ 	.dword	_ZN39_INTERNAL_5bdb0ef6_4_k_cu_43a37757_31164cuda3std3__419piecewise_constructE
	.align		8
        /*0048*/ 	.dword	_ZN39_INTERNAL_5bdb0ef6_4_k_cu_43a37757_31164cuda3std3__48in_placeE
	.align		8
        /*0050*/ 	.dword	_ZN39_INTERNAL_5bdb0ef6_4_k_cu_43a37757_31164cuda3std6ranges3__45__cpo4swapE
	.align		8
        /*0058*/ 	.dword	_ZN39_INTERNAL_5bdb0ef6_4_k_cu_43a37757_31164cuda3std6ranges3__45__cpo9iter_moveE
	.align		8
        /*0060*/ 	.dword	_ZN39_INTERNAL_5bdb0ef6_4_k_cu_43a37757_31164cute7productE
	.align		8
        /*0068*/ 	.dword	_ZN39_INTERNAL_5bdb0ef6_4_k_cu_43a37757_31164cute1_E
	.align		8
        /*0070*/ 	.dword	$str$27
	.align		8
        /*0078*/ 	.dword	$str$28
	.align		8
        /*0080*/ 	.dword	$str$29
	.align		8
        /*0088*/ 	.dword	$str$30


//--------------------- .text._ZN7cutlass13device_kernelINS_4conv6kernel13ConvUniversalINS1_16ConvProblemShapeILNS1_8OperatorE1ELi2EEENS1_10collective14CollectiveConvINS1_47MainloopSm100TmaUmmaWarpSpecializedImplicitGemmILS5_1ELi16ELi2ELi1ELi2EN4cute5tupleIJNSA_1CILi2EEENSC_ILi1EEESE_EEEEENSB_IJNSC_ILi256EEENSC_ILi128EEENSB_IJNSC_ILi64EEEEEEEEENS_12float_e4m3_tESM_NSA_8TiledMMAINSA_8MMA_AtomIJNSA_10MMA_TraitsINSA_25SM100_MMA_F8F6F4_2x1SM_SSEJSM_SM_fSH_SI_NSA_17integral_constantINSA_4UMMA5MajorELST_0EEENSR_IST_LST_1EEENSR_INSS_7ScaleInELSW_0EEESX_EEEEEENSA_6LayoutINSB_IJSE_SE_SE_EEENSB_IJNSC_ILi0EEES12_S12_EEEEENSB_IJNSA_10UnderscoreES15_S15_EEEEENS7_6detail27Sm100ImplicitGemmTileTraitsINSA_25SM100_TMA_2SM_LOAD_IM2COLENSA_14ComposedLayoutINSA_7SwizzleILi2ELi4ELi3EEENSA_18smem_ptr_flag_bitsILi8EEENS10_INSB_IJNSC_ILi8EEESJ_EEENSB_IJSJ_SE_EEEEEEEvEENS19_INSA_18SM100_TMA_2SM_LOADENS1B_IS1D_S1F_NS10_INSB_IJSJ_S1G_EEENSB_IJSE_SJ_EEEEEEEvEEEENS_8epilogue10collective18CollectiveEpilogueINS1T_23Sm100TmaWarpSpecializedILi2ELi2ELi64ELb0ELb0EEEJNSB_IJSI_SI_SK_EEENSB_IJNS10_ISI_SE_EENS10_ISJ_SE_EEEEESM_NSB_IJNSB_IJlllEEESE_S12_EEESM_S23_NS1T_6fusion15FusionCallbacksIS1X_NS24_17LinearCombinationISM_fSM_fLNS_15FloatRoundStyleE2EEES1Y_S21_JEEENSA_5SM1004TMEM4LOAD26SM100_TMEM_LOAD_32dp32b64xENSA_20SM90_TMA_LOAD_IM2COLES1K_NSA_39AutoVectorizingCopyWithAssumedAlignmentILi128EEENSA_21SM90_TMA_STORE_IM2COLES1K_S2G_S2G_EEEvvEEEEvNT_6ParamsE --------------------------
	.section	.text._ZN7cutlass13device_kernelINS_4conv6kernel13ConvUniversalINS1_16ConvProblemShapeILNS1_8OperatorE1ELi2EEENS1_10collective14CollectiveConvINS1_47MainloopSm100TmaUmmaWarpSpecializedImplicitGemmILS5_1ELi16ELi2ELi1ELi2EN4cute5tupleIJNSA_1CILi2EEENSC_ILi1EEESE_EEEEENSB_IJNSC_ILi256EEENSC_ILi128EEENSB_IJNSC_ILi64EEEEEEEEENS_12float_e4m3_tESM_NSA_8TiledMMAINSA_8MMA_AtomIJNSA_10MMA_TraitsINSA_25SM100_MMA_F8F6F4_2x1SM_SSEJSM_SM_fSH_SI_NSA_17integral_constantINSA_4UMMA5MajorELST_0EEENSR_IST_LST_1EEENSR_INSS_7ScaleInELSW_0EEESX_EEEEEENSA_6LayoutINSB_IJSE_SE_SE_EEENSB_IJNSC_ILi0EEES12_S12_EEEEENSB_IJNSA_10UnderscoreES15_S15_EEEEENS7_6detail27Sm100ImplicitGemmTileTraitsINSA_25SM100_TMA_2SM_LOAD_IM2COLENSA_14ComposedLayoutINSA_7SwizzleILi2ELi4ELi3EEENSA_18smem_ptr_flag_bitsILi8EEENS10_INSB_IJNSC_ILi8EEESJ_EEENSB_IJSJ_SE_EEEEEEEvEENS19_INSA_18SM100_TMA_2SM_LOADENS1B_IS1D_S1F_NS10_INSB_IJSJ_S1G_EEENSB_IJSE_SJ_EEEEEEEvEEEENS_8epilogue10collective18CollectiveEpilogueINS1T_23Sm100TmaWarpSpecializedILi2ELi2ELi64ELb0ELb0EEEJNSB_IJSI_SI_SK_EEENSB_IJNS10_ISI_SE_EENS10_ISJ_SE_EEEEESM_NSB_IJNSB_IJlllEEESE_S12_EEESM_S23_NS1T_6fusion15FusionCallbacksIS1X_NS24_17LinearCombinationISM_fSM_fLNS_15FloatRoundStyleE2EEES1Y_S21_JEEENSA_5SM1004TMEM4LOAD26SM100_TMEM_LOAD_32dp32b64xENSA_20SM90_TMA_LOAD_IM2COLES1K_NSA_39AutoVectorizingCopyWithAssumedAlignmentILi128EEENSA_21SM90_TMA_STORE_IM2COLES1K_S2G_S2G_EEEvvEEEEvNT_6ParamsE,"ax",@progbits
	.align	128
.text._ZN7cutlass13device_kernelINS_4conv6kernel13ConvUniversalINS1_16ConvProblemShapeILNS1_8OperatorE1ELi2EEENS1_10collective14CollectiveConvINS1_47MainloopSm100TmaUmmaWarpSpecializedImplicitGemmILS5_1ELi16ELi2ELi1ELi2EN4cute5tupleIJNSA_1CILi2EEENSC_ILi1EEESE_EEEEENSB_IJNSC_ILi256EEENSC_ILi128EEENSB_IJNSC_ILi64EEEEEEEEENS_12float_e4m3_tESM_NSA_8TiledMMAINSA_8MMA_AtomIJNSA_10MMA_TraitsINSA_25SM100_MMA_F8F6F4_2x1SM_SSEJSM_SM_fSH_SI_NSA_17integral_constantINSA_4UMMA5MajorELST_0EEENSR_IST_LST_1EEENSR_INSS_7ScaleInELSW_0EEESX_EEEEEENSA_6LayoutINSB_IJSE_SE_SE_EEENSB_IJNSC_ILi0EEES12_S12_EEEEENSB_IJNSA_10UnderscoreES15_S15_EEEEENS7_6detail27Sm100ImplicitGemmTileTraitsINSA_25SM100_TMA_2SM_LOAD_IM2COLENSA_14ComposedLayoutINSA_7SwizzleILi2ELi4ELi3EEENSA_18smem_ptr_flag_bitsILi8EEENS10_INSB_IJNSC_ILi8EEESJ_EEENSB_IJSJ_SE_EEEEEEEvEENS19_INSA_18SM100_TMA_2SM_LOADENS1B_IS1D_S1F_NS10_INSB_IJSJ_S1G_EEENSB_IJSE_SJ_EEEEEEEvEEEENS_8epilogue10collective18CollectiveEpilogueINS1T_23Sm100TmaWarpSpecializedILi2ELi2ELi64ELb0ELb0EEEJNSB_IJSI_SI_SK_EEENSB_IJNS10_ISI_SE_EENS10_ISJ_SE_EEEEESM_NSB_IJNSB_IJlllEEESE_S12_EEESM_S23_NS1T_6fusion15FusionCallbacksIS1X_NS24_17LinearCombinationISM_fSM_fLNS_15FloatRoundStyleE2EEES1Y_S21_JEEENSA_5SM1004TMEM4LOAD26SM100_TMEM_LOAD_32dp32b64xENSA_20SM90_TMA_LOAD_IM2COLES1K_NSA_39AutoVectorizingCopyWithAssumedAlignmentILi128EEENSA_21SM90_TMA_STORE_IM2COLES1K_S2G_S2G_EEEvvEEEEvNT_6ParamsE:
        .type           _ZN7cutlass13device_kernelINS_4conv6kernel13ConvUniversalINS1_16ConvProblemShapeILNS1_8OperatorE1ELi2EEENS1_10collective14CollectiveConvINS1_47MainloopSm100TmaUmmaWarpSpecializedImplicitGemmILS5_1ELi16ELi2ELi1ELi2EN4cute5tupleIJNSA_1CILi2EEENSC_ILi1EEESE_EEEEENSB_IJNSC_ILi256EEENSC_ILi128EEENSB_IJNSC_ILi64EEEEEEEEENS_12float_e4m3_tESM_NSA_8TiledMMAINSA_8MMA_AtomIJNSA_10MMA_TraitsINSA_25SM100_MMA_F8F6F4_2x1SM_SSEJSM_SM_fSH_SI_NSA_17integral_constantINSA_4UMMA5MajorELST_0EEENSR_IST_LST_1EEENSR_INSS_7ScaleInELSW_0EEESX_EEEEEENSA_6LayoutINSB_IJSE_SE_SE_EEENSB_IJNSC_ILi0EEES12_S12_EEEEENSB_IJNSA_10UnderscoreES15_S15_EEEEENS7_6detail27Sm100ImplicitGemmTileTraitsINSA_25SM100_TMA_2SM_LOAD_IM2COLENSA_14ComposedLayoutINSA_7SwizzleILi2ELi4ELi3EEENSA_18smem_ptr_flag_bitsILi8EEENS10_INSB_IJNSC_ILi8EEESJ_EEENSB_IJSJ_SE_EEEEEEEvEENS19_INSA_18SM100_TMA_2SM_LOADENS1B_IS1D_S1F_NS10_INSB_IJSJ_S1G_EEENSB_IJSE_SJ_EEEEEEEvEEEENS_8epilogue10collective18CollectiveEpilogueINS1T_23Sm100TmaWarpSpecializedILi2ELi2ELi64ELb0ELb0EEEJNSB_IJSI_SI_SK_EEENSB_IJNS10_ISI_SE_EENS10_ISJ_SE_EEEEESM_NSB_IJNSB_IJlllEEESE_S12_EEESM_S23_NS1T_6fusion15FusionCallbacksIS1X_NS24_17LinearCombinationISM_fSM_fLNS_15FloatRoundStyleE2EEES1Y_S21_JEEENSA_5SM1004TMEM4LOAD26SM100_TMEM_LOAD_32dp32b64xENSA_20SM90_TMA_LOAD_IM2COLES1K_NSA_39AutoVectorizingCopyWithAssumedAlignmentILi128EEENSA_21SM90_TMA_STORE_IM2COLES1K_S2G_S2G_EEEvvEEEEvNT_6ParamsE,@function
        .size           _ZN7cutlass13device_kernelINS_4conv6kernel13ConvUniversalINS1_16ConvProblemShapeILNS1_8OperatorE1ELi2EEENS1_10collective14CollectiveConvINS1_47MainloopSm100TmaUmmaWarpSpecializedImplicitGemmILS5_1ELi16ELi2ELi1ELi2EN4cute5tupleIJNSA_1CILi2EEENSC_ILi1EEESE_EEEEENSB_IJNSC_ILi256EEENSC_ILi128EEENSB_IJNSC_ILi64EEEEEEEEENS_12float_e4m3_tESM_NSA_8TiledMMAINSA_8MMA_AtomIJNSA_10MMA_TraitsINSA_25SM100_MMA_F8F6F4_2x1SM_SSEJSM_SM_fSH_SI_NSA_17integral_constantINSA_4UMMA5MajorELST_0EEENSR_IST_LST_1EEENSR_INSS_7ScaleInELSW_0EEESX_EEEEEENSA_6LayoutINSB_IJSE_SE_SE_EEENSB_IJNSC_ILi0EEES12_S12_EEEEENSB_IJNSA_10UnderscoreES15_S15_EEEEENS7_6detail27Sm100ImplicitGemmTileTraitsINSA_25SM100_TMA_2SM_LOAD_IM2COLENSA_14ComposedLayoutINSA_7SwizzleILi2ELi4ELi3EEENSA_18smem_ptr_flag_bitsILi8EEENS10_INSB_IJNSC_ILi8EEESJ_EEENSB_IJSJ_SE_EEEEEEEvEENS19_INSA_18SM100_TMA_2SM_LOADENS1B_IS1D_S1F_NS10_INSB_IJSJ_S1G_EEENSB_IJSE_SJ_EEEEEEEvEEEENS_8epilogue10collective18CollectiveEpilogueINS1T_23Sm100TmaWarpSpecializedILi2ELi2ELi64ELb0ELb0EEEJNSB_IJSI_SI_SK_EEENSB_IJNS10_ISI_SE_EENS10_ISJ_SE_EEEEESM_NSB_IJNSB_IJlllEEESE_S12_EEESM_S23_NS1T_6fusion15FusionCallbacksIS1X_NS24_17LinearCombinationISM_fSM_fLNS_15FloatRoundStyleE2EEES1Y_S21_JEEENSA_5SM1004TMEM4LOAD26SM100_TMEM_LOAD_32dp32b64xENSA_20SM90_TMA_LOAD_IM2COLES1K_NSA_39AutoVectorizingCopyWithAssumedAlignmentILi128EEENSA_21SM90_TMA_STORE_IM2COLES1K_S2G_S2G_EEEvvEEEEvNT_6ParamsE,(.L_x_191 - _ZN7cutlass13device_kernelINS_4conv6kernel13ConvUniversalINS1_16ConvProblemShapeILNS1_8OperatorE1ELi2EEENS1_10collective14CollectiveConvINS1_47MainloopSm100TmaUmmaWarpSpecializedImplicitGemmILS5_1ELi16ELi2ELi1ELi2EN4cute5tupleIJNSA_1CILi2EEENSC_ILi1EEESE_EEEEENSB_IJNSC_ILi256EEENSC_ILi128EEENSB_IJNSC_ILi64EEEEEEEEENS_12float_e4m3_tESM_NSA_8TiledMMAINSA_8MMA_AtomIJNSA_10MMA_TraitsINSA_25SM100_MMA_F8F6F4_2x1SM_SSEJSM_SM_fSH_SI_NSA_17integral_constantINSA_4UMMA5MajorELST_0EEENSR_IST_LST_1EEENSR_INSS_7ScaleInELSW_0EEESX_EEEEEENSA_6LayoutINSB_IJSE_SE_SE_EEENSB_IJNSC_ILi0EEES12_S12_EEEEENSB_IJNSA_10UnderscoreES15_S15_EEEEENS7_6detail27Sm100ImplicitGemmTileTraitsINSA_25SM100_TMA_2SM_LOAD_IM2COLENSA_14ComposedLayoutINSA_7SwizzleILi2ELi4ELi3EEENSA_18smem_ptr_flag_bitsILi8EEENS10_INSB_IJNSC_ILi8EEESJ_EEENSB_IJSJ_SE_EEEEEEEvEENS19_INSA_18SM100_TMA_2SM_LOADENS1B_IS1D_S1F_NS10_INSB_IJSJ_S1G_EEENSB_IJSE_SJ_EEEEEEEvEEEENS_8epilogue10collective18CollectiveEpilogueINS1T_23Sm100TmaWarpSpecializedILi2ELi2ELi64ELb0ELb0EEEJNSB_IJSI_SI_SK_EEENSB_IJNS10_ISI_SE_EENS10_ISJ_SE_EEEEESM_NSB_IJNSB_IJlllEEESE_S12_EEESM_S23_NS1T_6fusion15FusionCallbacksIS1X_NS24_17LinearCombinationISM_fSM_fLNS_15FloatRoundStyleE2EEES1Y_S21_JEEENSA_5SM1004TMEM4LOAD26SM100_TMEM_LOAD_32dp32b64xENSA_20SM90_TMA_LOAD_IM2COLES1K_NSA_39AutoVectorizingCopyWithAssumedAlignmentILi128EEENSA_21SM90_TMA_STORE_IM2COLES1K_S2G_S2G_EEEvvEEEEvNT_6ParamsE)
        .other          _ZN7cutlass13device_kernelINS_4conv6kernel13ConvUniversalINS1_16ConvProblemShapeILNS1_8OperatorE1ELi2EEENS1_10collective14CollectiveConvINS1_47MainloopSm100TmaUmmaWarpSpecializedImplicitGemmILS5_1ELi16ELi2ELi1ELi2EN4cute5tupleIJNSA_1CILi2EEENSC_ILi1EEESE_EEEEENSB_IJNSC_ILi256EEENSC_ILi128EEENSB_IJNSC_ILi64EEEEEEEEENS_12float_e4m3_tESM_NSA_8TiledMMAINSA_8MMA_AtomIJNSA_10MMA_TraitsINSA_25SM100_MMA_F8F6F4_2x1SM_SSEJSM_SM_fSH_SI_NSA_17integral_constantINSA_4UMMA5MajorELST_0EEENSR_IST_LST_1EEENSR_INSS_7ScaleInELSW_0EEESX_EEEEEENSA_6LayoutINSB_IJSE_SE_SE_EEENSB_IJNSC_ILi0EEES12_S12_EEEEENSB_IJNSA_10UnderscoreES15_S15_EEEEENS7_6detail27Sm100ImplicitGemmTileTraitsINSA_25SM100_TMA_2SM_LOAD_IM2COLENSA_14ComposedLayoutINSA_7SwizzleILi2ELi4ELi3EEENSA_18smem_ptr_flag_bitsILi8EEENS10_INSB_IJNSC_ILi8EEESJ_EEENSB_IJSJ_SE_EEEEEEEvEENS19_INSA_18SM100_TMA_2SM_LOADENS1B_IS1D_S1F_NS10_INSB_IJSJ_S1G_EEENSB_IJSE_SJ_EEEEEEEvEEEENS_8epilogue10collective18CollectiveEpilogueINS1T_23Sm100TmaWarpSpecializedILi2ELi2ELi64ELb0ELb0EEEJNSB_IJSI_SI_SK_EEENSB_IJNS10_ISI_SE_EENS10_ISJ_SE_EEEEESM_NSB_IJNSB_IJlllEEESE_S12_EEESM_S23_NS1T_6fusion15FusionCallbacksIS1X_NS24_17LinearCombinationISM_fSM_fLNS_15FloatRoundStyleE2EEES1Y_S21_JEEENSA_5SM1004TMEM4LOAD26SM100_TMEM_LOAD_32dp32b64xENSA_20SM90_TMA_LOAD_IM2COLES1K_NSA_39AutoVectorizingCopyWithAssumedAlignmentILi128EEENSA_21SM90_TMA_STORE_IM2COLES1K_S2G_S2G_EEEvvEEEEvNT_6ParamsE,@"STO_CUDA_ENTRY STV_DEFAULT"
_ZN7cutlass13device_kernelINS_4conv6kernel13ConvUniversalINS1_16ConvProblemShapeILNS1_8OperatorE1ELi2EEENS1_10collective14CollectiveConvINS1_47MainloopSm100TmaUmmaWarpSpecializedImplicitGemmILS5_1ELi16ELi2ELi1ELi2EN4cute5tupleIJNSA_1CILi2EEENSC_ILi1EEESE_EEEEENSB_IJNSC_ILi256EEENSC_ILi128EEENSB_IJNSC_ILi64EEEEEEEEENS_12float_e4m3_tESM_NSA_8TiledMMAINSA_8MMA_AtomIJNSA_10MMA_TraitsINSA_25SM100_MMA_F8F6F4_2x1SM_SSEJSM_SM_fSH_SI_NSA_17integral_constantINSA_4UMMA5MajorELST_0EEENSR_IST_LST_1EEENSR_INSS_7ScaleInELSW_0EEESX_EEEEEENSA_6LayoutINSB_IJSE_SE_SE_EEENSB_IJNSC_ILi0EEES12_S12_EEEEENSB_IJNSA_10UnderscoreES15_S15_EEEEENS7_6detail27Sm100ImplicitGemmTileTraitsINSA_25SM100_TMA_2SM_LOAD_IM2COLENSA_14ComposedLayoutINSA_7SwizzleILi2ELi4ELi3EEENSA_18smem_ptr_flag_bitsILi8EEENS10_INSB_IJNSC_ILi8EEESJ_EEENSB_IJSJ_SE_EEEEEEEvEENS19_INSA_18SM100_TMA_2SM_LOADENS1B_IS1D_S1F_NS10_INSB_IJSJ_S1G_EEENSB_IJSE_SJ_EEEEEEEvEEEENS_8epilogue10collective18CollectiveEpilogueINS1T_23Sm100TmaWarpSpecializedILi2ELi2ELi64ELb0ELb0EEEJNSB_IJSI_SI_SK_EEENSB_IJNS10_ISI_SE_EENS10_ISJ_SE_EEEEESM_NSB_IJNSB_IJlllEEESE_S12_EEESM_S23_NS1T_6fusion15FusionCallbacksIS1X_NS24_17LinearCombinationISM_fSM_fLNS_15FloatRoundStyleE2EEES1Y_S21_JEEENSA_5SM1004TMEM4LOAD26SM100_TMEM_LOAD_32dp32b64xENSA_20SM90_TMA_LOAD_IM2COLES1K_NSA_39AutoVectorizingCopyWithAssumedAlignmentILi128EEENSA_21SM90_TMA_STORE_IM2COLES1K_S2G_S2G_EEEvvEEEEvNT_6ParamsE:
[----:B------:R-:W1:Y:S01]  /*0000*/  LDC R1, c[0x0][0x37c] ;  /* 0x0000df00ff017b82 */ /* 0x000e620000000800 */
[----:B------:R-:W2:Y:S01]  /*0010*/  S2R R164, SR_TID.X ;  /* 0x0000000000a47919 */ /* 0x000ea20000002100 */
[----:B------:R-:W3:Y:S06]  /*0020*/  LDCU.64 UR8, c[0x0][0x890] ;  /* 0x00011200ff0877ac */ /* 0x000eec0008000a00 */
[----:B------:R-:W4:Y:S01]  /*0030*/  S2UR UR43, SR_CgaCtaId ;  /* 0x00000000002b79c3 */ /* 0x000f220000008800 */
[----:B-1----:R-:W-:Y:S01]  /*0040*/  VIADD R1, R1, 0xfffffff8 ;  /* 0xfffffff801017836 */ /* 0x002fe20000000000 */
[----:B------:R-:W-:-:S02]  /*0050*/  PRMT R167, RZ, 0x7610, R167 ;  /* 0x00007610ffa77816 */ /* 0x000fc400000000a7 */
[----:B------:R-:W-:Y:S02]  /*0060*/  ELECT P1, URZ, PT ;  /* 0x0000000000ff782f */ /* 0x000fe40003820000 */
[----:B------:R-:W-:Y:S01]  /*0070*/  R2UR UR48, R1 ;  /* 0x00000000013072ca */ /* 0x000fe200000e0000 */
[----:B---3--:R-:W-:-:S04]  /*0080*/  UISETP.NE.U32.AND UP0, UPT, UR8, URZ, UPT ;  /* 0x000000ff0800728c */ /* 0x008fc8000bf05070 */
[----:B------:R-:W-:Y:S02]  /*0090*/  UISETP.NE.AND.EX UP0, UPT, UR9, URZ, UPT, UP0 ;  /* 0x000000ff0900728c */ /* 0x000fe4000bf05300 */
[----:B----4-:R-:W-:Y:S02]  /*00a0*/  ULOP3.LUT UR31, UR43, 0x1, URZ, 0xc0, !UPT ;  /* 0x000000012b1f7892 */ /* 0x010fe4000f8ec0ff */
[----:B------:R-:W-:Y:S01]  /*00b0*/  ULOP3.LUT UR30, UR43, 0x1, URZ, 0x3c, !UPT ;  /* 0x000000012b1e7892 */ /* 0x000fe2000f8e3cff */
[----:B--2---:R-:W-:-:S05]  /*00c0*/  SHF.R.U32.HI R168, RZ, 0x5, R164 ;  /* 0x00000005ffa87819 */ /* 0x004fca00000116a4 */
[----:B------:R-:W1:Y:S02]  /*00d0*/  SHFL.IDX PT, R0, R168, RZ, 0x1f ;  /* 0x00001fffa8007589 */ /* 0x000e6400000e0000 */
[----:B-1----:R-:W-:Y:S01]  /*00e0*/  R2UR UR18, R0 ;  /* 0x00000000001272ca */ /* 0x002fe200000e0000 */
[----:B------:R-:W-:-:S14]  /*00f0*/  BRA.U UP0, `(.L_x_0) ;  /* 0x0000000100307547 */ /* 0x000fdc000b800000 */
[----:B------:R-:W1:Y:S02]  /*0100*/  LDCU.64 UR4, c[0x0][0x888] ;  /* 0x00011100ff0477ac */ /* 0x000e640008000a00 */
[----:B-1----:R-:W-:-:S04]  /*0110*/  UISETP.NE.U32.AND UP0, UPT, UR4, URZ, UPT ;  /* 0x000000ff0400728c */ /* 0x002fc8000bf05070 */
[----:B------:R-:W-:-:S09]  /*0120*/  UISETP.NE.AND.EX UP0, UPT, UR5, URZ, UPT, UP0 ;  /* 0x000000ff0500728c */ /* 0x000fd2000bf05300 */
[----:B------:R-:W-:Y:S05]  /*0130*/  BRA.U !UP0, `(.L_x_1) ;  /* 0x0000000108147547 */ /* 0x000fea000b800000 */
[----:B------:R-:W1:Y:S01]  /*0140*/  LDC.64 R2, c[0x0][0x888] ;  /* 0x00022200ff027b82 */ /* 0x000e620000000a00 */
[----:B------:R-:W1:Y:S02]  /*0150*/  LDCU.64 UR4, c[0x0][0x358] ;  /* 0x00006b00ff0477ac */ /* 0x000e640008000a00 */
[----:B-1----:R1:W5:Y:S01]  /*0160*/  LDG.E R73, desc[UR4][R2.64] ;  /* 0x0000000402497981 */ /* 0x002362000c1e1900 */
[----:B------:R-:W-:Y:S01]  /*0170*/  HFMA2 R167, -RZ, RZ, 0, 5.9604644775390625e-08 ;  /* 0x00000001ffa77431 */ /* 0x000fe200000001ff */
[----:B------:R-:W-:Y:S05]  /*0180*/  BRA `(.L_x_0) ;  /* 0x00000000000c7947 */ /* 0x000fea0003800000 */
.L_x_1:
[----:B------:R-:W1:Y:S01]  /*0190*/  LDCU UR4, c[0x0][0x880] ;  /* 0x00011000ff0477ac */ /* 0x000e620008000800 */
[----:B------:R-:W-:Y:S01]  /*01a0*/  HFMA2 R167, -RZ, RZ, 0, 5.9604644775390625e-08 ;  /* 0x00000001ffa77431 */ /* 0x000fe200000001ff */
[----:B-1----:R-:W-:-:S07]  /*01b0*/  MOV R73, UR4 ;  /* 0x0000000400497c02 */ /* 0x002fce0008000f00 */
.L_x_0:
[----:B------:R-:W2:Y:S02]  /*01c0*/  LDCU.64 UR4, c[0x0][0x8b0] ;  /* 0x00011600ff0477ac */ /* 0x000ea40008000a00 */
[----:B--2---:R-:W-:-:S04]  /*01d0*/  UISETP.NE.U32.AND UP0, UPT, UR4, URZ, UPT ;  /* 0x000000ff0400728c */ /* 0x004fc8000bf05070 */
[----:B------:R-:W-:-:S09]  /*01e0*/  UISETP.NE.AND.EX UP0, UPT, UR5, URZ, UPT, UP0 ;  /* 0x000000ff0500728c */ /* 0x000fd2000bf05300 */
[----:B------:R-:W-:Y:S05]  /*01f0*/  BRA.U UP0, `(.L_x_2) ;  /* 0x0000000100287547 */ /* 0x000fea000b800000 */
[----:B------:R-:W2:Y:S02]  /*0200*/  LDCU.64 UR4, c[0x0][0x8a8] ;  /* 0x00011500ff0477ac */ /* 0x000ea40008000a00 */
[----:B--2---:R-:W-:-:S04]  /*0210*/  UISETP.NE.U32.AND UP0, UPT, UR4, URZ, UPT ;  /* 0x000000ff0400728c */ /* 0x004fc8000bf05070 */
[----:B------:R-:W-:-:S09]  /*0220*/  UISETP.NE.AND.EX UP0, UPT, UR5, URZ, UPT, UP0 ;  /* 0x000000ff0500728c */ /* 0x000fd2000bf05300 */
[----:B------:R-:W-:Y:S05]  /*0230*/  BRA.U !UP0, `(.L_x_3) ;  /* 0x0000000108107547 */ /* 0x000fea000b800000 */
[----:B------:R-:W2:Y:S01]  /*0240*/  LDC.64 R70, c[0x0][0x8a8] ;  /* 0x00022a00ff467b82 */ /* 0x000ea20000000a00 */
[----:B------:R-:W2:Y:S02]  /*0250*/  LDCU.64 UR4, c[0x0][0x358] ;  /* 0x00006b00ff0477ac */ /* 0x000ea40008000a00 */
[----:B--2---:R2:W5:Y:S01]  /*0260*/  LDG.E R70, desc[UR4][R70.64] ;  /* 0x0000000446467981 */ /* 0x004562000c1e1900 */
[----:B------:R-:W-:Y:S05]  /*0270*/  BRA `(.L_x_2) ;  /* 0x0000000000087947 */ /* 0x000fea0003800000 */
.L_x_3:
[----:B------:R-:W2:Y:S02]  /*0280*/  LDCU UR4, c[0x0][0x8a0] ;  /* 0x00011400ff0477ac */ /* 0x000ea40008000800 */
[----:B--2---:R-:W-:Y:S02]  /*0290*/  MOV R70, UR4 ;  /* 0x0000000400467c02 */ /* 0x004fe40008000f00 */
.L_x_2:
[----:B------:R-:W-:Y:S01]  /*02a0*/  IMAD.U32 R0, RZ, RZ, UR18 ;  /* 0x00000012ff007e24 */ /* 0x000fe2000f8e00ff */
[----:B------:R-:W-:Y:S04]  /*02b0*/  BSSY.RECONVERGENT B0, `(.L_x_4) ;  /* 0x000000c000007945 */ /* 0x000fe80003800200 */
[C---:B------:R-:W-:Y:S02]  /*02c0*/  ISETP.NE.OR P2, PT, R0.reuse, 0x1, !P1 ;  /* 0x000000010000780c */ /* 0x040fe40004f45670 */
[----:B------:R-:W-:-:S11]  /*02d0*/  ISETP.NE.OR P0, PT, R0, 0x3, !P1 ;  /* 0x000000030000780c */ /* 0x000fd60004f05670 */
[----:B------:R-:W-:Y:S05]  /*02e0*/  @P2 BRA `(.L_x_5) ;  /* 0x0000000000202947 */ /* 0x000fea0003800000 */
[----:B------:R-:W3:Y:S02]  /*02f0*/  LDCU.64 UR4, c[0x0][0x348] ;  /* 0x00006900ff0477ac */ /* 0x000ee40008000a00 */
[----:B---3--:R-:W-:Y:S02]  /*0300*/  UIADD3 UR6, UP1, UPT, UR4, 0x80, URZ ;  /* 0x0000008004067890 */ /* 0x008fe4000ff3e0ff */
[----:B------:R-:W-:Y:S02]  /*0310*/  UIADD3 UR4, UP0, UPT, UR4, 0x180, URZ ;  /* 0x0000018004047890 */ /* 0x000fe4000ff1e0ff */
[----:B------:R-:W-:Y:S02]  /*0320*/  UIADD3.X UR7, UPT, UPT, URZ, UR5, URZ, UP1, !UPT ;  /* 0x00000005ff077290 */ /* 0x000fe40008ffe4ff */
[----:B------:R-:W-:-:S07]  /*0330*/  UIADD3.X UR5, UPT, UPT, URZ, UR5, URZ, UP0, !UPT ;  /* 0x00000005ff057290 */ /* 0x000fce00087fe4ff */
[----:B------:R3:W-:Y:S02]  /*0340*/  UTMACCTL.PF [UR6] ;  /* 0x00000000060079b9 */ /* 0x0007e40008040000 */
[----:B------:R3:W-:Y:S02]  /*0350*/  UTMACCTL.PF [UR4] ;  /* 0x00000000040079b9 */ /* 0x0007e40008040000 */
[----:B---3--:R-:W-:Y:S01]  /*0360*/  NOP ;  /* 0x0000000000007918 */ /* 0x008fe20000000000 */
.L_x_5:
[----:B------:R-:W-:Y:S05]  /*0370*/  BSYNC.RECONVERGENT B0 ;  /* 0x0000000000007941 */ /* 0x000fea0003800200 */
.L_x_4:
[----:B------:R-:W-:Y:S04]  /*0380*/  BSSY.RECONVERGENT B0, `(.L_x_6) ;  /* 0x000000a000007945 */ /* 0x000fe80003800200 */
        /* <DEDUP_REMOVED lines=9> */
.L_x_7:
[----:B------:R-:W-:Y:S05]  /*0420*/  BSYNC.RECONVERGENT B0 ;  /* 0x0000000000007941 */ /* 0x000fea0003800200 */
.L_x_6:
[----:B------:R-:W3:Y:S01]  /*0430*/  LDCU.64 UR4, c[0x0][0x888] ;  /* 0x00011100ff0477ac */ /* 0x000ee20008000a00 */
[----:B------:R-:W-:Y:S02]  /*0440*/  UISETP.EQ.U32.AND UP2, UPT, UR8, URZ, UPT ;  /* 0x000000ff0800728c */ /* 0x000fe4000bf42070 */
[----:B------:R-:W-:Y:S02]  /*0450*/  UPLOP3.LUT UP3, UPT, UPT, UPT, UPT, 0x80, 0x8 ;  /* 0x000000000008789c */ /* 0x000fe40003f6f070 */
[----:B---3--:R-:W-:-:S04]  /*0460*/  UISETP.NE.U32.AND UP0, UPT, UR4, URZ, UPT ;  /* 0x000000ff0400728c */ /* 0x008fc8000bf05070 */
[----:B------:R-:W-:-:S04]  /*0470*/  UISETP.NE.AND.EX UP1, UPT, UR5, URZ, UPT, UP0 ;  /* 0x000000ff0500728c */ /* 0x000fc8000bf25300 */
[----:B------:R-:W-:-:S04]  /*0480*/  UISETP.EQ.OR.EX UP4, UPT, UR9, URZ, !UP1, UP2 ;  /* 0x000000ff0900728c */ /* 0x000fc8000cf82720 */
[----:B------:R-:W-:-:S06]  /*0490*/  UP2UR UR4, UPR, URZ, 0x10 ;  /* 0x00000010ff047883 */ /* 0x000fcc0008000000 */
[----:B------:R-:W-:Y:S01]  /*04a0*/  MOV R177, UR4 ;  /* 0x0000000400b17c02 */ /* 0x000fe20008000f00 */
[----:B------:R-:W-:Y:S06]  /*04b0*/  BRA.U !UP4, `(.L_x_8) ;  /* 0x000000010c207547 */ /* 0x000fec000b800000 */
[----:B------:R-:W-:Y:S01]  /*04c0*/  UISETP.NE.U32.AND UP2, UPT, UR8, URZ, UPT ;  /* 0x000000ff0800728c */ /* 0x000fe2000bf45070 */
[----:B-----5:R-:W-:Y:S01]  /*04d0*/  FSETP.NEU.AND P0, PT, R73, RZ, PT ;  /* 0x000000ff4900720b */ /* 0x020fe20003f0d000 */
[----:B------:R-:W-:Y:S02]  /*04e0*/  USEL UR4, URZ, 0xffffffff, UP1 ;  /* 0xffffffffff047887 */ /* 0x000fe40008800000 */
[----:B------:R-:W-:-:S10]  /*04f0*/  UISETP.NE.AND.EX UP2, UPT, UR9, URZ, UPT, UP2 ;  /* 0x000000ff0900728c */ /* 0x000fd4000bf45320 */
[----:B------:R-:W-:Y:S01]  /*0500*/  VOTEU.ANY UP0, P0 ;  /* 0x0000000000ff7886 */ /* 0x000fe20000000100 */
[----:B------:R-:W-:-:S04]  /*0510*/  @!UP2 USEL UR4, URZ, 0xffffffff, UP0 ;  /* 0xffffffffff04a887 */ /* 0x000fc80008000000 */
[----:B------:R-:W-:-:S04]  /*0520*/  ULOP3.LUT UR4, UR4, 0x1, URZ, 0xc0, !UPT ;  /* 0x0000000104047892 */ /* 0x000fc8000f8ec0ff */
[----:B------:R-:W-:-:S11]  /*0530*/  UISETP.NE.U32.AND UP3, UPT, UR4, 0x1, UPT ;  /* 0x000000010400788c */ /* 0x000fd6000bf65070 */
.L_x_8:
[----:B------:R-:W3:Y:S01]  /*0540*/  SHFL.IDX PT, R0, R168, RZ, 0x1f ;  /* 0x00001fffa8007589 */ /* 0x000ee200000e0000 */
[----:B------:R-:W-:Y:S02]  /*0550*/  UISETP.NE.AND UP5, UPT, UR18, 0x2, UPT ;  /* 0x000000021200788c */ /* 0x000fe4000bfa5270 */
[----:B------:R-:W-:Y:S02]  /*0560*/  UISETP.NE.AND UP0, UPT, UR18, 0x2, UPT ;  /* 0x000000021200788c */ /* 0x000fe4000bf05270 */
[----:B------:R-:W-:Y:S02]  /*0570*/  UISETP.NE.OR UP2, UPT, UR31, URZ, UP5 ;  /* 0x000000ff1f00728c */ /* 0x000fe4000af45670 */
[----:B------:R-:W-:-:S04]  /*0580*/  USEL UR49, URZ, 0x1, UP0 ;  /* 0x00000001ff317887 */ /* 0x000fc80008000000 */
[----:B------:R-:W-:Y:S02]  /*0590*/  PLOP3.LUT P3, PT, P1, PT, UP2, 0xae, 0xea ;  /* 0x0000000000ea781c */ /* 0x000fe40000f6f52e */
[----:B---3--:R-:W-:-:S13]  /*05a0*/  ISETP.NE.AND P0, PT, R0, RZ, PT ;  /* 0x000000ff0000720c */ /* 0x008fda0003f05270 */
[----:B------:R-:W-:Y:S05]  /*05b0*/  @P0 BRA `(.L_x_9) ;  /* 0x0000000000b00947 */ /* 0x000fea0003800000 */
[----:B------:R-:W-:Y:S01]  /*05c0*/  ELECT P0, URZ, PT ;  /* 0x0000000000ff782f */ /* 0x000fe20003800000 */
[----:B------:R-:W-:-:S12]  /*05d0*/  BSSY.RECONVERGENT B0, `(.L_x_9) ;  /* 0x000002a000007945 */ /* 0x000fd80003800200 */
[----:B------:R-:W-:Y:S05]  /*05e0*/  @!P0 BRA `(.L_x_10) ;  /* 0x0000000000a08947 */ /* 0x000fea0003800000 */
[----:B------:R-:W-:Y:S01]  /*05f0*/  UMOV UR4, 0x400 ;  /* 0x0000040000047882 */ /* 0x000fe20000000000 */
[----:B------:R-:W-:Y:S01]  /*0600*/  UMOV UR6, 0x1 ;  /* 0x0000000100067882 */ /* 0x000fe20000000000 */
[----:B------:R-:W-:Y:S02]  /*0610*/  ULEA UR4, UR43, UR4, 0x18 ;  /* 0x000000042b047291 */ /* 0x000fe4000f8ec0ff */
[----:B------:R-:W-:-:S04]  /*0620*/  UIADD3 UR6, UPT, UPT, -UR6, 0x100000, URZ ;  /* 0x0010000006067890 */ /* 0x000fc8000fffe1ff */
[----:B------:R-:W-:Y:S02]  /*0630*/  USHF.L.U32 UR7, UR6, 0xb, URZ ;  /* 0x0000000b06077899 */ /* 0x000fe400080006ff */
[----:B------:R-:W-:Y:S01]  /*0640*/  USHF.L.U32 UR6, UR6, 0x1, URZ ;  /* 0x0000000106067899 */ /* 0x000fe200080006ff */
[----:B------:R-:W3:Y:S11]  /*0650*/  FENCE.VIEW.ASYNC.S ;  /* 0x00000000000073c6 */ /* 0x000ef60000000000 */
[----:B---3--:R3:W4:Y:S01]  /*0660*/  SYNCS.EXCH.64 URZ, [UR4], UR6 ;  /* 0x0000000604ff75b2 */ /* 0x0087220008000100 */
[----:B------:R3:W1:Y:S01]  /*0670*/  SYNCS.EXCH.64 URZ, [UR4+0x80], UR6 ;  /* 0x0000800604ff75b2 */ /* 0x0006620008000100 */
        /* <DEDUP_REMOVED lines=29> */
[----:B------:R3:W1:Y:S02]  /*0850*/  SYNCS.EXCH.64 URZ, [UR4+0xf8], UR6 ;  /* 0x0000f80604ff75b2 */ /* 0x0006640008000100 */
[----:B---34-:R-:W-:Y:S01]  /*0860*/  NOP ;  /* 0x0000000000007918 */ /* 0x018fe20000000000 */
.L_x_10:
[----:B------:R-:W-:Y:S05]  /*0870*/  BSYNC.RECONVERGENT B0 ;  /* 0x0000000000007941 */ /* 0x000fea0003800200 */
.L_x_9:
[----:B------:R-:W3:Y:S01]  /*0880*/  SHFL.IDX PT, R0, R168, RZ, 0x1f ;  /* 0x00001fffa8007589 */ /* 0x000ee200000e0000 */
[----:B------:R-:W-:Y:S01]  /*0890*/  NOP ;  /* 0x0000000000007918 */ /* 0x000fe20000000000 */
[----:B---3--:R-:W-:-:S13]  /*08a0*/  ISETP.NE.AND P0, PT, R0, 0x1, PT ;  /* 0x000000010000780c */ /* 0x008fda0003f05270 */
[----:B------:R-:W-:Y:S05]  /*08b0*/  @P0 BRA `(.L_x_11) ;  /* 0x0000000000440947 */ /* 0x000fea0003800000 */
[----:B------:R-:W-:Y:S01]  /*08c0*/  UMOV UR4, 0x400 ;  /* 0x0000040000047882 */ /* 0x000fe20000000000 */
[----:B------:R-:W-:Y:S01]  /*08d0*/  UMOV UR8, 0x20 ;  /* 0x0000002000087882 */ /* 0x000fe20000000000 */
[----:B------:R-:W-:Y:S01]  /*08e0*/  UMOV UR6, 0x80 ;  /* 0x0000008000067882 */ /* 0x000fe20000000000 */
[----:B------:R-:W-:Y:S02]  /*08f0*/  ULEA UR4, UR43, UR4, 0x18 ;  /* 0x000000042b047291 */ /* 0x000fe4000f8ec0ff */
[----:B------:R-:W-:-:S04]  /*0900*/  UIADD3 UR8, UPT, UPT, -UR8, 0x100000, URZ ;  /* 0x0010000008087890 */ /* 0x000fc8000fffe1ff */
[----:B------:R-:W-:Y:S02]  /*0910*/  USHF.L.U32 UR9, UR8, 0xb, URZ ;  /* 0x0000000b08097899 */ /* 0x000fe400080006ff */
[----:B------:R-:W-:Y:S02]  /*0920*/  USHF.L.U32 UR8, UR8, 0x1, URZ ;  /* 0x0000000108087899 */ /* 0x000fe400080006ff */
[----:B------:R-:W-:-:S04]  /*0930*/  UIADD3 UR6, UPT, UPT, -UR6, 0x100000, URZ ;  /* 0x0010000006067890 */ /* 0x000fc8000fffe1ff */
[----:B------:R-:W-:Y:S02]  /*0940*/  USHF.L.U32 UR7, UR6, 0xb, URZ ;  /* 0x0000000b06077899 */ /* 0x000fe400080006ff */
[----:B------:R-:W-:Y:S01]  /*0950*/  USHF.L.U32 UR6, UR6, 0x1, URZ ;  /* 0x0000000106067899 */ /* 0x000fe200080006ff */
[----:B------:R-:W-:Y:S01]  /*0960*/  ELECT P0, URZ, PT ;  /* 0x0000000000ff782f */ /* 0x000fe20003800000 */
[----:B------:R-:W3:Y:S02]  /*0970*/  FENCE.VIEW.ASYNC.S ;  /* 0x00000000000073c6 */ /* 0x000ee40000000000 */
[----:B---3--:R3:W4:Y:S08]  /*0980*/  SYNCS.EXCH.64 URZ, [UR4+0x100], UR8 ;  /* 0x0001000804ff75b2 */ /* 0x0087300008000100 */
[----:B------:R3:W1:Y:S01]  /*0990*/  SYNCS.EXCH.64 URZ, [UR4+0x110], UR6 ;  /* 0x0001100604ff75b2 */ /* 0x0006620008000100 */
[----:B------:R3:W1:Y:S01]  /*09a0*/  SYNCS.EXCH.64 URZ, [UR4+0x108], UR8 ;  /* 0x0001080804ff75b2 */ /* 0x0006620008000100 */
[----:B------:R3:W1:Y:S01]  /*09b0*/  SYNCS.EXCH.64 URZ, [UR4+0x118], UR6 ;  /* 0x0001180604ff75b2 */ /* 0x0006620008000100 */
[----:B------:R-:W-:Y:S01]  /*09c0*/  NOP ;  /* 0x0000000000007918 */ /* 0x000fe20000000000 */
.L_x_11:
[----:B------:R-:W2:Y:S01]  /*09d0*/  SHFL.IDX PT, R0, R168, RZ, 0x1f ;  /* 0x00001fffa8007589 */ /* 0x000ea200000e0000 */
[----:B------:R-:W-:Y:S01]  /*09e0*/  NOP ;  /* 0x0000000000007918 */ /* 0x000fe20000000000 */
[----:B--2---:R-:W-:-:S13]  /*09f0*/  ISETP.NE.AND P0, PT, R0, 0x3, PT ;  /* 0x000000030000780c */ /* 0x004fda0003f05270 */
[----:B------:R-:W-:Y:S05]  /*0a00*/  @P0 BRA `(.L_x_12) ;  /* 0x00000000002c0947 */ /* 0x000fea0003800000 */
[----:B---3--:R-:W-:Y:S01]  /*0a10*/  UMOV UR4, 0x400 ;  /* 0x0000040000047882 */ /* 0x008fe20000000000 */
[----:B------:R-:W-:Y:S01]  /*0a20*/  UMOV UR6, 0x20 ;  /* 0x0000002000067882 */ /* 0x000fe20000000000 */
[----:B------:R-:W-:Y:S02]  /*0a30*/  ULEA UR4, UR43, UR4, 0x18 ;  /* 0x000000042b047291 */ /* 0x000fe4000f8ec0ff */
[----:B------:R-:W-:-:S04]  /*0a40*/  UIADD3 UR6, UPT, UPT, -UR6, 0x100000, URZ ;  /* 0x0010000006067890 */ /* 0x000fc8000fffe1ff */
[----:B------:R-:W-:Y:S02]  /*0a50*/  USHF.L.U32 UR7, UR6, 0xb, URZ ;  /* 0x0000000b06077899 */ /* 0x000fe400080006ff */
[----:B------:R-:W-:Y:S01]  /*0a60*/  USHF.L.U32 UR6, UR6, 0x1, URZ ;  /* 0x0000000106067899 */ /* 0x000fe200080006ff */
[----:B------:R-:W-:Y:S01]  /*0a70*/  ELECT P0, URZ, PT ;  /* 0x0000000000ff782f */ /* 0x000fe20003800000 */
[----:B------:R-:W2:Y:S10]  /*0a80*/  FENCE.VIEW.ASYNC.S ;  /* 0x00000000000073c6 */ /* 0x000eb40000000000 */
[----:B--2---:R2:W3:Y:S01]  /*0a90*/  SYNCS.EXCH.64 URZ, [UR4+0x120], UR6 ;  /* 0x0001200604ff75b2 */ /* 0x0044e20008000100 */
[----:B------:R2:W1:Y:S01]  /*0aa0*/  SYNCS.EXCH.64 URZ, [UR4+0x128], UR6 ;  /* 0x0001280604ff75b2 */ /* 0x0004620008000100 */
[----:B------:R-:W-:Y:S01]  /*0ab0*/  NOP ;  /* 0x0000000000007918 */ /* 0x000fe20000000000 */
.L_x_12:
[----:B------:R-:W4:Y:S01]  /*0ac0*/  SHFL.IDX PT, R0, R168, RZ, 0x1f ;  /* 0x00001fffa8007589 */ /* 0x000f2200000e0000 */
[----:B------:R-:W-:Y:S01]  /*0ad0*/  NOP ;  /* 0x0000000000007918 */ /* 0x000fe20000000000 */
[----:B----4-:R-:W-:-:S13]  /*0ae0*/  ISETP.NE.AND P0, PT, R0, 0x4, PT ;  /* 0x000000040000780c */ /* 0x010fda0003f05270 */
[----:B------:R-:W-:Y:S05]  /*0af0*/  @P0 BRA `(.L_x_13) ;  /* 0x0000000000400947 */ /* 0x000fea0003800000 */
[----:B--23--:R-:W-:Y:S01]  /*0b00*/  UMOV UR4, 0x1e0 ;  /* 0x000001e000047882 */ /* 0x00cfe20000000000 */
[----:B------:R-:W-:Y:S01]  /*0b10*/  UMOV UR6, 0x400 ;  /* 0x0000040000067882 */ /* 0x000fe20000000000 */
[----:B------:R-:W-:Y:S01]  /*0b20*/  USEL UR4, UR4, 0x1a0, UP3 ;  /* 0x000001a004047887 */ /* 0x000fe20009800000 */
        /* <DEDUP_REMOVED lines=9> */
[----:B------:R-:W2:Y:S02]  /*0bc0*/  FENCE.VIEW.ASYNC.S ;  /* 0x00000000000073c6 */ /* 0x000ea40000000000 */
[----:B--2---:R4:W2:Y:S08]  /*0bd0*/  SYNCS.EXCH.64 URZ, [UR6+0x130], UR8 ;  /* 0x0001300806ff75b2 */ /* 0x0048b00008000100 */
[----:B------:R4:W3:Y:S02]  /*0be0*/  SYNCS.EXCH.64 URZ, [UR6+0x138], UR4 ;  /* 0x0001380406ff75b2 */ /* 0x0008e40008000100 */
[----:B----4-:R-:W-:Y:S01]  /*0bf0*/  NOP ;  /* 0x0000000000007918 */ /* 0x010fe20000000000 */
.L_x_13:
[----:B------:R-:W4:Y:S01]  /*0c00*/  SHFL.IDX PT, R0, R168, RZ, 0x1f ;  /* 0x00001fffa8007589 */ /* 0x000f2200000e0000 */
[----:B------:R-:W-:Y:S01]  /*0c10*/  ISETP.NE.OR P1, PT, RZ, UR18, !P1 ;  /* 0x00000012ff007c0c */ /* 0x000fe2000cf25670 */
[----:B------:R-:W-:Y:S01]  /*0c20*/  NOP ;  /* 0x0000000000007918 */ /* 0x000fe20000000000 */
[----:B----4-:R-:W-:-:S13]  /*0c30*/  ISETP.NE.AND P0, PT, R0, 0x5, PT ;  /* 0x000000050000780c */ /* 0x010fda0003f05270 */
[----:B------:R-:W-:Y:S05]  /*0c40*/  @P0 BRA `(.L_x_14) ;  /* 0x0000000000440947 */ /* 0x000fea0003800000 */
[----:B--23--:R-:W-:Y:S01]  /*0c50*/  UMOV UR4, 0x400 ;  /* 0x0000040000047882 */ /* 0x00cfe20000000000 */
        /* <DEDUP_REMOVED lines=12> */
[----:B------:R4:W3:Y:S01]  /*0d20*/  SYNCS.EXCH.64 URZ, [UR4+0x150], UR8 ;  /* 0x0001500804ff75b2 */ /* 0x0008e20008000100 */
[----:B------:R4:W1:Y:S01]  /*0d30*/  SYNCS.EXCH.64 URZ, [UR4+0x148], UR6 ;  /* 0x0001480604ff75b2 */ /* 0x0008620008000100 */
[----:B------:R4:W1:Y:S02]  /*0d40*/  SYNCS.EXCH.64 URZ, [UR4+0x158], UR8 ;  /* 0x0001580804ff75b2 */ /* 0x0008640008000100 */
[----:B----4-:R-:W-:Y:S01]  /*0d50*/  NOP ;  /* 0x0000000000007918 */ /* 0x010fe20000000000 */
.L_x_14:
[----:B------:R-:W-:Y:S01]  /*0d60*/  VOTEU.ALL UP0, P1 ;  /* 0x0000000000ff7886 */ /* 0x000fe20000800000 */
[----:B--23--:R-:W-:Y:S01]  /*0d70*/  UMOV UR4, 0x20 ;  /* 0x0000002000047882 */ /* 0x00cfe20000000000 */
[----:B------:R-:W2:Y:S01]  /*0d80*/  LDCU UR7, c[0x0][0x36c] ;  /* 0x00006d80ff0777ac */ /* 0x000ea20008000800 */
[----:B------:R-:W-:Y:S01]  /*0d90*/  NOP ;  /* 0x0000000000007918 */ /* 0x000fe20000000000 */
[----:B-1----:R-:W-:Y:S01]  /*0da0*/  LOP3.LUT R3, R164, 0x1f, RZ, 0xc0, !PT ;  /* 0x0000001fa4037812 */ /* 0x002fe200078ec0ff */
[----:B------:R-:W-:Y:S01]  /*0db0*/  @!UP0 UMOV UR6, 0x400 ;  /* 0x0000040000068882 */ /* 0x000fe20000000000 */
[----:B------:R-:W-:-:S04]  /*0dc0*/  @!UP0 UIADD3 UR4, UPT, UPT, -UR4, 0x100000, URZ ;  /* 0x0010000004048890 */ /* 0x000fc8000fffe1ff */
[----:B------:R-:W-:Y:S02]  /*0dd0*/  @!UP0 USHF.L.U32 UR5, UR4, 0xb, URZ ;  /* 0x0000000b04058899 */ /* 0x000fe400080006ff */
[----:B------:R-:W-:Y:S02]  /*0de0*/  @!UP0 USHF.L.U32 UR4, UR4, 0x1, URZ ;  /* 0x0000000104048899 */ /* 0x000fe400080006ff */
[----:B------:R-:W-:Y:S01]  /*0df0*/  @!UP0 ULEA UR6, UR43, UR6, 0x18 ;  /* 0x000000062b068291 */ /* 0x000fe2000f8ec0ff */
[----:B------:R-:W-:Y:S01]  /*0e00*/  VOTEU.ALL UP0, P1 ;  /* 0x0000000000ff7886 */ /* 0x000fe20000800000 */
[----:B------:R-:W-:Y:S02]  /*0e10*/  UISETP.NE.AND UP4, UPT, UR18, URZ, UPT ;  /* 0x000000ff1200728c */ /* 0x000fe4000bf85270 */
[----:B--2---:R-:W-:Y:S01]  /*0e20*/  UISETP.EQ.U32.AND UP6, UPT, UR7, 0x1, UPT ;  /* 0x000000010700788c */ /* 0x004fe2000bfc2070 */
[----:B------:R-:W1:Y:S07]  /*0e30*/  FENCE.VIEW.ASYNC.S ;  /* 0x00000000000073c6 */ /* 0x000e6e0000000000 */
[----:B-1----:R1:W2:Y:S01]  /*0e40*/  @!UP0 SYNCS.EXCH.64 URZ, [UR6+0x160], UR4 ;  /* 0x0001600406ff85b2 */ /* 0x0022a20008000100 */
[----:B------:R-:W-:Y:S05]  /*0e50*/  BRA.U !UP6, `(.L_x_15) ;  /* 0x000000010e087547 */ /* 0x000fea000b800000 */
[----:B--2---:R-:W-:Y:S01]  /*0e60*/  UCGABAR_ARV ;  /* 0x00000000000079c7 */ /* 0x004fe20008000000 */
[----:B------:R-:W-:Y:S05]  /*0e70*/  BRA `(.L_x_16) ;  /* 0x0000000000047947 */ /* 0x000fea0003800000 */
.L_x_15:
[----:B--2---:R-:W-:Y:S01]  /*0e80*/  NOP ;  /* 0x0000000000007918 */ /* 0x004fe20000000000 */
.L_x_16:
[----:B------:R-:W2:Y:S01]  /*0e90*/  S2UR UR20, SR_CTAID.X ;  /* 0x00000000001479c3 */ /* 0x000ea20000002500 */
[----:B------:R-:W-:-:S05]  /*0ea0*/  CS2R.32 R176, SR_CgaSize ;  /* 0x0000000000b07805 */ /* 0x000fca0000008a00 */
[----:B------:R-:W-:-:S05]  /*0eb0*/  IMAD R176, R176, -0xa0, RZ ;  /* 0xffffff60b0b07824 */ /* 0x000fca00078e02ff */
[----:B-1----:R-:W-:-:S14]  /*0ec0*/  R2UR UR5, R176 ;  /* 0x00000000b00572ca */ /* 0x002fdc00000e0000 */
[----:B------:R-:W1:Y:S01]  /*0ed0*/  LDCU UR5, c[0x0][UR5+0x2b0] ;  /* 0x00005600050577ac */ /* 0x000e620008000800 */
[----:B------:R-:W-:-:S05]  /*0ee0*/  CS2R.32 R176, SR_CgaSize ;  /* 0x0000000000b07805 */ /* 0x000fca0000008a00 */
[----:B------:R-:W-:-:S05]  /*0ef0*/  IMAD R176, R176, -0xa0, RZ ;  /* 0xffffff60b0b07824 */ /* 0x000fca00078e02ff */
[----:B------:R-:W-:-:S14]  /*0f00*/  R2UR UR4, R176 ;  /* 0x00000000b00472ca */ /* 0x000fdc00000e0000 */
[----:B------:R-:W3:Y:S01]  /*0f10*/  LDCU UR4, c[0x0][UR4+0x2b4] ;  /* 0x00005680040477ac */ /* 0x000ee20008000800 */
[----:B------:R-:W4:Y:S01]  /*0f20*/  S2UR UR21, SR_CTAID.Y ;  /* 0x00000000001579c3 */ /* 0x000f220000002600 */
[----:B------:R-:W-:-:S05]  /*0f30*/  CS2R.32 R176, SR_CgaSize ;  /* 0x0000000000b07805 */ /* 0x000fca0000008a00 */
[----:B------:R-:W-:-:S05]  /*0f40*/  IMAD R176, R176, -0xa0, RZ ;  /* 0xffffff60b0b07824 */ /* 0x000fca00078e02ff */
[----:B------:R-:W-:-:S14]  /*0f50*/  R2UR UR7, R176 ;  /* 0x00000000b00772ca */ /* 0x000fdc00000e0000 */
[----:B------:R-:W3:Y:S01]  /*0f60*/  LDCU UR7, c[0x0][UR7+0x2a0] ;  /* 0x00005400070777ac */ /* 0x000ee20008000800 */
[----:B------:R-:W-:-:S05]  /*0f70*/  CS2R.32 R176, SR_CgaSize ;  /* 0x0000000000b07805 */ /* 0x000fca0000008a00 */
[----:B------:R-:W-:-:S05]  /*0f80*/  IMAD R176, R176, -0xa0, RZ ;  /* 0xffffff60b0b07824 */ /* 0x000fca00078e02ff */
[----:B------:R-:W-:-:S14]  /*0f90*/  R2UR UR8, R176 ;  /* 0x00000000b00872ca */ /* 0x000fdc00000e0000 */
[----:B------:R-:W3:Y:S01]  /*0fa0*/  LDCU UR8, c[0x0][UR8+0x2a4] ;  /* 0x00005480080877ac */ /* 0x000ee20008000800 */
[----:B------:R-:W3:Y:S01]  /*0fb0*/  LDCU UR19, c[0x0][0xb24] ;  /* 0x00016480ff1377ac */ /* 0x000ee20008000800 */
[----:B------:R-:W3:Y:S01]  /*0fc0*/  LDCU UR39, c[0x0][0xb24] ;  /* 0x00016480ff2777ac */ /* 0x000ee20008000800 */
[----:B--2---:R-:W-:Y:S01]  /*0fd0*/  I2FP.F32.U32 R2, UR20 ;  /* 0x0000001400027c45 */ /* 0x004fe20008201000 */
[----:B------:R-:W2:Y:S04]  /*0fe0*/  LDCU UR24, c[0x0][0xb30] ;  /* 0x00016600ff1877ac */ /* 0x000ea80008000800 */
[----:B-1----:R-:W-:Y:S01]  /*0ff0*/  FMUL R2, R2, UR5 ;  /* 0x0000000502027c20 */ /* 0x002fe20008400000 */
[----:B----4-:R-:W-:-:S05]  /*1000*/  I2FP.F32.U32 R0, UR21 ;  /* 0x0000001500007c45 */ /* 0x010fca0008201000 */
[----:B------:R-:W1:Y:S01]  /*1010*/  F2I.U32.TRUNC.NTZ R2, R2 ;  /* 0x0000000200027305 */ /* 0x000e62000020f000 */
[----:B---3--:R-:W-:-:S07]  /*1020*/  FMUL R0, R0, UR4 ;  /* 0x0000000400007c20 */ /* 0x008fce0008400000 */
[----:B------:R-:W3:Y:S01]  /*1030*/  F2I.U32.TRUNC.NTZ R0, R0 ;  /* 0x0000000000007305 */ /* 0x000ee2000020f000 */
[----:B-1----:R-:W-:Y:S02]  /*1040*/  R2UR UR4, R2 ;  /* 0x00000000020472ca */ /* 0x002fe400000e0000 */
[----:B------:R-:W-:Y:S02]  /*1050*/  PRMT R2, RZ, 0x7610, R2 ;  /* 0x00007610ff027816 */ /* 0x000fe40000000002 */
[----:B---3--:R-:W-:Y:S02]  /*1060*/  R2UR UR6, R0 ;  /* 0x00000000000672ca */ /* 0x008fe400000e0000 */
[----:B------:R-:W-:-:S07]  /*1070*/  PRMT R0, RZ, 0x7610, R0 ;  /* 0x00007610ff007816 */ /* 0x000fce0000000000 */
[----:B------:R-:W-:-:S04]  /*1080*/  UIADD3 UR5, UPT, UPT, -UR4, URZ, URZ ;  /* 0x000000ff04057290 */ /* 0x000fc8000fffe1ff */
[----:B------:R-:W-:Y:S02]  /*1090*/  UIMAD UR5, UR7, UR5, UR20 ;  /* 0x00000005070572a4 */ /* 0x000fe4000f8e0214 */
[----:B------:R-:W-:-:S04]  /*10a0*/  UIADD3 UR4, UPT, UPT, -UR6, URZ, URZ ;  /* 0x000000ff06047290 */ /* 0x000fc8000fffe1ff */
[----:B------:R-:W-:Y:S01]  /*10b0*/  IMAD.U32 R176, RZ, RZ, UR5 ;  /* 0x00000005ffb07e24 */ /* 0x000fe2000f8e00ff */
[----:B------:R-:W-:-:S06]  /*10c0*/  UIMAD UR4, UR8, UR4, UR21 ;  /* 0x00000004080472a4 */ /* 0x000fcc000f8e0215 */
[----:B------:R-:W-:Y:S01]  /*10d0*/  IMAD.U32 R175, RZ, RZ, UR4 ;  /* 0x00000004ffaf7e24 */ /* 0x000fe2000f8e00ff */
[----:B--2---:R-:W-:Y:S06]  /*10e0*/  BRA.U UP4, `(.L_x_17) ;  /* 0x0000000104307547 */ /* 0x004fec000b800000 */
[----:B------:R-:W-:Y:S01]  /*10f0*/  R2UR UR5, R175 ;  /* 0x00000000af0572ca */ /* 0x000fe200000e0000 */
[----:B------:R-:W-:Y:S01]  /*1100*/  UMOV UR7, 0x3 ;  /* 0x0000000300077882 */ /* 0x000fe20000000000 */
[----:B------:R-:W-:-:S11]  /*1110*/  R2UR UR4, R176 ;  /* 0x00000000b00472ca */ /* 0x000fd600000e0000 */
[----:B------:R-:W-:-:S04]  /*1120*/  UISETP.NE.AND UP0, UPT, UR5, URZ, UPT ;  /* 0x000000ff0500728c */ /* 0x000fc8000bf05270 */
[----:B------:R-:W-:Y:S02]  /*1130*/  UISETP.LT.U32.OR UP0, UPT, UR4, 0x2, !UP0 ;  /* 0x000000020400788c */ /* 0x000fe4000c701470 */
[----:B------:R-:W-:Y:S02]  /*1140*/  ULOP3.LUT UR4, UR4, 0xfffffffe, URZ, 0xc0, !UPT ;  /* 0xfffffffe04047892 */ /* 0x000fe4000f8ec0ff */
[----:B------:R-:W-:Y:S02]  /*1150*/  USEL UR6, URZ, 0x1, !UP0 ;  /* 0x00000001ff067887 */ /* 0x000fe4000c000000 */
[----:B------:R-:W-:Y:S02]  /*1160*/  USEL UR5, URZ, 0x2, !UP0 ;  /* 0x00000002ff057887 */ /* 0x000fe4000c000000 */
[----:B------:R-:W-:Y:S02]  /*1170*/  USHF.L.U32 UR4, UR7, UR4, URZ ;  /* 0x0000000407047299 */ /* 0x000fe400080006ff */
[----:B------:R-:W-:-:S04]  /*1180*/  UIADD3 UR5, UPT, UPT, UR6, UR5, URZ ;  /* 0x0000000506057290 */ /* 0x000fc8000fffe0ff */
[----:B------:R-:W-:Y:S02]  /*1190*/  IMAD.U32 R0, RZ, RZ, UR4 ;  /* 0x00000004ff007e24 */ /* 0x000fe4000f8e00ff */
[----:B------:R-:W-:-:S07]  /*11a0*/  IMAD.U32 R2, RZ, RZ, UR5 ;  /* 0x00000005ff027e24 */ /* 0x000fce000f8e00ff */
.L_x_17:
[----:B------:R-:W1:Y:S01]  /*11b0*/  S2UR UR51, SR_CTAID.Z ;  /* 0x00000000003379c3 */ /* 0x000e620000002700 */
[----:B------:R-:W-:Y:S01]  /*11c0*/  UISETP.GE.AND UP0, UPT, UR19, 0x1, UPT ;  /* 0x000000011300788c */ /* 0x000fe2000bf06270 */
[----:B------:R-:W-:-:S08]  /*11d0*/  UMOV UR50, UR20 ;  /* 0x0000001400327c82 */ /* 0x000fd00008000000 */
[----:B------:R-:W-:Y:S05]  /*11e0*/  BRA.U !UP0, `(.L_x_18) ;  /* 0x0000000108d47547 */ /* 0x000fea000b800000 */
[----:B------:R-:W2:Y:S01]  /*11f0*/  LDCU.128 UR12, c[0x0][0xb10] ;  /* 0x00016200ff0c77ac */ /* 0x000ea20008000c00 */
[----:B------:R-:W3:Y:S01]  /*1200*/  LDCU UR22, c[0x0][0xb0c] ;  /* 0x00016180ff1677ac */ /* 0x000ee20008000800 */
[----:B------:R-:W4:Y:S01]  /*1210*/  LDCU UR6, c[0x0][0x370] ;  /* 0x00006e00ff0677ac */ /* 0x000f220008000800 */
[----:B------:R-:W1:Y:S01]  /*1220*/  LDCU UR7, c[0x0][0x374] ;  /* 0x00006e80ff0777ac */ /* 0x000e620008000800 */
[----:B------:R-:W1:Y:S01]  /*1230*/  LDCU UR23, c[0x0][0xb20] ;  /* 0x00016400ff1777ac */ /* 0x000e620008000800 */
[----:B--2---:R-:W-:Y:S02]  /*1240*/  UIMAD.WIDE.U32 UR4, UR20, UR12, URZ ;  /* 0x0000000c140472a5 */ /* 0x004fe4000f8e00ff */
[----:B---3--:R-:W-:Y:S01]  /*1250*/  UISETP.NE.AND UP0, UPT, UR22, 0x1, UPT ;  /* 0x000000011600788c */ /* 0x008fe2000bf05270 */
[----:B------:R-:W2:Y:S01]  /*1260*/  LDCU.64 UR8, c[0x0][0xb28] ;  /* 0x00016500ff0877ac */ /* 0x000ea20008000a00 */
[----:B----4-:R-:W-:-:S03]  /*1270*/  UIMAD.WIDE.U32 UR10, UR6, UR12, URZ ;  /* 0x0000000c060a72a5 */ /* 0x010fc6000f8e00ff */
[----:B------:R-:W-:Y:S01]  /*1280*/  UMOV UR4, UR5 ;  /* 0x0000000500047c82 */ /* 0x000fe20008000000 */
[----:B------:R-:W-:Y:S02]  /*1290*/  UISETP.NE.AND UP2, UPT, UR19, 0x1, UPT ;  /* 0x000000011300788c */ /* 0x000fe4000bf45270 */
[----:B------:R-:W-:Y:S01]  /*12a0*/  USHF.R.U32.HI UR4, URZ, UR13, UR4 ;  /* 0x0000000dff047299 */ /* 0x000fe20008011604 */
[----:B------:R-:W-:Y:S01]  /*12b0*/  UMOV UR10, UR11 ;  /* 0x0000000b000a7c82 */ /* 0x000fe20008000000 */
[----:B------:R-:W-:Y:S02]  /*12c0*/  UIMAD.WIDE.U32 UR16, UR21, UR15, URZ ;  /* 0x0000000f151072a5 */ /* 0x000fe4000f8e00ff */
[----:B------:R-:W-:Y:S02]  /*12d0*/  USEL UR5, UR20, UR4, !UP0 ;  /* 0x0000000414057287 */ /* 0x000fe4000c000000 */
[----:B------:R-:W-:Y:S02]  /*12e0*/  @UP0 USHF.R.U32.HI UR6, URZ, UR13, UR10 ;  /* 0x0000000dff060299 */ /* 0x000fe4000801160a */
[----:B------:R-:W-:-:S02]  /*12f0*/  UISETP.NE.AND UP0, UPT, UR14, 0x1, UPT ;  /* 0x000000010e00788c */ /* 0x000fc4000bf05270 */
[----:B-1----:R-:W-:Y:S02]  /*1300*/  UIMAD.WIDE.U32 UR10, UR7, UR15, URZ ;  /* 0x0000000f070a72a5 */ /* 0x002fe4000f8e00ff */
[----:B--2---:R-:W-:Y:S01]  /*1310*/  UIMAD.WIDE.U32 UR12, UR6, UR8, URZ ;  /* 0x00000008060c72a5 */ /* 0x004fe2000f8e00ff */
[----:B------:R-:W-:Y:S01]  /*1320*/  UMOV UR4, UR17 ;  /* 0x0000001100047c82 */ /* 0x000fe20008000000 */
[----:B------:R-:W-:-:S03]  /*1330*/  UIADD3 UR50, UPT, UPT, -UR5, URZ, URZ ;  /* 0x000000ff05327290 */ /* 0x000fc6000fffe1ff */
[----:B------:R-:W-:Y:S01]  /*1340*/  UMOV UR10, UR11 ;  /* 0x0000000b000a7c82 */ /* 0x000fe20008000000 */
[----:B------:R-:W-:Y:S02]  /*1350*/  USHF.R.U32.HI UR4, URZ, UR23, UR4 ;  /* 0x00000017ff047299 */ /* 0x000fe40008011604 */
[----:B------:R-:W-:Y:S01]  /*1360*/  @UP0 USHF.R.U32.HI UR7, URZ, UR23, UR10 ;  /* 0x00000017ff070299 */ /* 0x000fe2000801160a */
[----:B------:R-:W-:Y:S01]  /*1370*/  UMOV UR12, UR13 ;  /* 0x0000000d000c7c82 */ /* 0x000fe20008000000 */
[----:B------:R-:W-:Y:S02]  /*1380*/  USEL UR4, UR21, UR4, !UP0 ;  /* 0x0000000415047287 */ /* 0x000fe4000c000000 */
[----:B------:R-:W-:Y:S02]  /*1390*/  UIMAD.WIDE.U32 UR10, UR7, UR8, URZ ;  /* 0x00000008070a72a5 */ /* 0x000fe4000f8e00ff */
[----:B------:R-:W-:Y:S02]  /*13a0*/  @UP2 USHF.R.U32.HI UR6, URZ, UR9, UR12 ;  /* 0x00000009ff062299 */ /* 0x000fe4000801160c */
[----:B------:R-:W-:-:S02]  /*13b0*/  UIMAD.WIDE.U32 UR12, UR4, UR8, URZ ;  /* 0x00000008040c72a5 */ /* 0x000fc4000f8e00ff */
[----:B------:R-:W-:Y:S01]  /*13c0*/  UIMAD UR50, UR22, UR50, UR20 ;  /* 0x00000032163272a4 */ /* 0x000fe2000f8e0214 */
[----:B------:R-:W-:Y:S02]  /*13d0*/  UMOV UR10, UR11 ;  /* 0x0000000b000a7c82 */ /* 0x000fe40008000000 */
[----:B------:R-:W-:Y:S02]  /*13e0*/  @UP2 USHF.R.U32.HI UR7, URZ, UR9, UR10 ;  /* 0x00000009ff072299 */ /* 0x000fe4000801160a */
[----:B------:R-:W-:Y:S02]  /*13f0*/  UIMAD UR10, UR6, UR19, URZ ;  /* 0x00000013060a72a4 */ /* 0x000fe4000f8e02ff */
[----:B------:R-:W-:-:S04]  /*1400*/  UIMAD UR7, UR7, UR19, URZ ;  /* 0x00000013070772a4 */ /* 0x000fc8000f8e02ff */
[----:B------:R-:W-:-:S03]  /*1410*/  UISETP.GE.AND UP0, UPT, UR4, UR7, UPT ;  /* 0x000000070400728c */ /* 0x000fc6000bf06270 */
[----:B------:R-:W-:Y:S01]  /*1420*/  UMOV UR7, UR13 ;  /* 0x0000000d00077c82 */ /* 0x000fe20008000000 */
[----:B------:R-:W-:Y:S02]  /*1430*/  UISETP.GE.OR UP0, UPT, UR5, UR10, UP0 ;  /* 0x0000000a0500728c */ /* 0x000fe40008706670 */
[----:B------:R-:W-:Y:S02]  /*1440*/  UIMAD.WIDE.U32 UR10, UR5, UR8, URZ ;  /* 0x00000008050a72a5 */ /* 0x000fe4000f8e00ff */
[----:B------:R-:W-:Y:S02]  /*1450*/  USHF.R.U32.HI UR7, URZ, UR9, UR7 ;  /* 0x00000009ff077299 */ /* 0x000fe40008011607 */
[----:B------:R-:W-:Y:S02]  /*1460*/  UIADD3 UR10, UPT, UPT, -UR4, URZ, URZ ;  /* 0x000000ff040a7290 */ /* 0x000fe4000fffe1ff */
[----:B------:R-:W-:Y:S02]  /*1470*/  USEL UR7, UR4, UR7, !UP2 ;  /* 0x0000000704077287 */ /* 0x000fe4000d000000 */
[----:B------:R-:W-:Y:S01]  /*1480*/  UIMAD UR10, UR14, UR10, UR21 ;  /* 0x0000000a0e0a72a4 */ /* 0x000fe2000f8e0215 */
[----:B------:R-:W-:-:S02]  /*1490*/  @!UP0 UMOV UR8, UR11 ;  /* 0x0000000b00088c82 */ /* 0x000fc40008000000 */
[----:B------:R-:W-:Y:S02]  /*14a0*/  @!UP0 USHF.R.U32.HI UR8, URZ, UR9, UR8 ;  /* 0x00000009ff088299 */ /* 0x000fe40008011608 */
[----:B------:R-:W-:Y:S02]  /*14b0*/  UIADD3 UR9, UPT, UPT, -UR7, URZ, URZ ;  /* 0x000000ff07097290 */ /* 0x000fe4000fffe1ff */
[----:B------:R-:W-:Y:S02]  /*14c0*/  @!UP0 USEL UR8, UR5, UR8, !UP2 ;  /* 0x0000000805088287 */ /* 0x000fe4000d000000 */
[----:B------:R-:W-:Y:S02]  /*14d0*/  UIMAD UR9, UR19, UR9, UR4 ;  /* 0x00000009130972a4 */ /* 0x000fe4000f8e0204 */
[----:B------:R-:W-:Y:S02]  /*14e0*/  @!UP0 UIADD3 UR7, UPT, UPT, UR7, -UR8, URZ ;  /* 0x8000000807078290 */ /* 0x000fe4000fffe0ff */
[----:B------:R-:W-:-:S02]  /*14f0*/  @!UP0 UIMAD UR6, UR9, UR6, UR8 ;  /* 0x00000006090682a4 */ /* 0x000fc4000f8e0208 */
[----:B------:R-:W-:-:S04]  /*1500*/  @!UP0 UIMAD UR4, UR7, UR19, UR5 ;  /* 0x00000013070482a4 */ /* 0x000fc8000f8e0205 */
[----:B------:R-:W-:Y:S01]  /*1510*/  UIMAD UR21, UR4, UR14, UR10 ;  /* 0x0000000e041572a4 */ /* 0x000fe2000f8e020a */
[----:B------:R-:W-:Y:S02]  /*1520*/  @!UP0 UMOV UR5, UR6 ;  /* 0x0000000600058c82 */ /* 0x000fe40008000000 */
[----:B------:R-:W-:-:S12]  /*1530*/  UIMAD UR50, UR5, UR22, UR50 ;  /* 0x00000016053272a4 */ /* 0x000fd8000f8e0232 */
.L_x_18:
[----:B------:R-:W-:-:S09]  /*1540*/  UISETP.NE.AND UP0, UPT, UR24, 0x1, UPT ;  /* 0x000000011800788c */ /* 0x000fd2000bf05270 */
[----:B------:R-:W-:Y:S05]  /*1550*/  BRA.U UP0, `(.L_x_19) ;  /* 0x0000000100407547 */ /* 0x000fea000b800000 */
[----:B------:R-:W2:Y:S01]  /*1560*/  LDCU.128 UR8, c[0x0][0xb10] ;  /* 0x00016200ff0877ac */ /* 0x000ea20008000c00 */
[----:B------:R-:W3:Y:S01]  /*1570*/  LDCU UR12, c[0x0][0xb0c] ;  /* 0x00016180ff0c77ac */ /* 0x000ee20008000800 */
[----:B------:R-:W4:Y:S01]  /*1580*/  LDCU UR13, c[0x0][0xb20] ;  /* 0x00016400ff0d77ac */ /* 0x000f220008000800 */
[----:B--2---:R-:W-:Y:S02]  /*1590*/  UIMAD.WIDE.U32 UR4, UR50, UR8, URZ ;  /* 0x00000008320472a5 */ /* 0x004fe4000f8e00ff */
[----:B------:R-:W-:Y:S02]  /*15a0*/  UIMAD.WIDE.U32 UR6, UR21, UR11, URZ ;  /* 0x0000000b150672a5 */ /* 0x000fe4000f8e00ff */
[----:B---3--:R-:W-:Y:S02]  /*15b0*/  UISETP.NE.AND UP0, UPT, UR12, 0x1, UPT ;  /* 0x000000010c00788c */ /* 0x008fe4000bf05270 */
[----:B------:R-:W-:-:S03]  /*15c0*/  USHF.R.U32.HI UR5, URZ, UR9, UR5 ;  /* 0x00000009ff057299 */ /* 0x000fc60008011605 */
[----:B------:R-:W-:Y:S01]  /*15d0*/  UMOV UR4, UR7 ;  /* 0x0000000700047c82 */ /* 0x000fe20008000000 */
[----:B------:R-:W-:Y:S02]  /*15e0*/  USEL UR5, UR50, UR5, !UP0 ;  /* 0x0000000532057287 */ /* 0x000fe4000c000000 */
[----:B------:R-:W-:Y:S02]  /*15f0*/  UISETP.NE.AND UP0, UPT, UR10, 0x1, UPT ;  /* 0x000000010a00788c */ /* 0x000fe4000bf05270 */
[----:B----4-:R-:W-:-:S04]  /*1600*/  USHF.R.U32.HI UR4, URZ, UR13, UR4 ;  /* 0x0000000dff047299 */ /* 0x010fc80008011604 */
[----:B------:R-:W-:-:S04]  /*1610*/  USEL UR4, UR21, UR4, !UP0 ;  /* 0x0000000415047287 */ /* 0x000fc8000c000000 */
[----:B------:R-:W-:Y:S02]  /*1620*/  UIADD3 UR6, UPT, UPT, -UR4, UR5, URZ ;  /* 0x0000000504067290 */ /* 0x000fe4000fffe1ff */
[----:B------:R-:W-:Y:S02]  /*1630*/  UIADD3 UR4, UPT, UPT, UR4, -UR5, URZ ;  /* 0x8000000504047290 */ /* 0x000fe4000fffe0ff */
[----:B------:R-:W-:Y:S02]  /*1640*/  UIMAD UR21, UR6, UR10, UR21 ;  /* 0x0000000a061572a4 */ /* 0x000fe4000f8e0215 */
[----:B------:R-:W-:-:S12]  /*1650*/  UIMAD UR50, UR4, UR12, UR50 ;  /* 0x0000000c043272a4 */ /* 0x000fd8000f8e0232 */
.L_x_19:
[----:B------:R-:W-:Y:S05]  /*1660*/  BRA.U !UP6, `(.L_x_20) ;  /* 0x000000010e0c7547 */ /* 0x000fea000b800000 */
[----:B------:R-:W-:Y:S01]  /*1670*/  UCGABAR_WAIT ;  /* 0x0000000000007dc7 */ /* 0x000fe20008000000 */
[----:B------:R-:W-:Y:S01]  /*1680*/  CCTL.IVALL ;  /* 0x00000000ff00798f */ /* 0x000fe20002000000 */
[----:B------:R-:W-:Y:S05]  /*1690*/  BRA `(.L_x_21) ;  /* 0x0000000000047947 */ /* 0x000fea0003800000 */
.L_x_20:
[----:B------:R-:W-:Y:S06]  /*16a0*/  BAR.SYNC.DEFER_BLOCKING 0x0 ;  /* 0x0000000000007b1d */ /* 0x000fec0000010000 */
.L_x_21:
[----:B------:R-:W-:Y:S05]  /*16b0*/  BRA.U UP5, `(.L_x_22) ;  /* 0x0000001d05c47547 */ /* 0x000fea000b800000 */
[----:B------:R-:W2:Y:S01]  /*16c0*/  LDCU UR5, c[0x0][0x388] ;  /* 0x00007100ff0577ac */ /* 0x000ea20008000800 */
[----:B------:R-:W-:Y:S01]  /*16d0*/  PLOP3.LUT P1, PT, PT, PT, UP3, 0x80, 0x8 ;  /* 0x000000000008781c */ /* 0x000fe20003f2f038 */
[----:B------:R-:W-:Y:S01]  /*16e0*/  IMAD.MOV.U32 R2, RZ, RZ, RZ ;  /* 0x000000ffff027224 */ /* 0x000fe200078e00ff */
[----:B------:R-:W-:Y:S01]  /*16f0*/  ISETP.EQ.OR P2, PT, R3, RZ, P3 ;  /* 0x000000ff0300720c */ /* 0x000fe20001f42670 */
[----:B------:R-:W3:Y:S01]  /*1700*/  LDCU UR6, c[0x0][0x38c] ;  /* 0x00007180ff0677ac */ /* 0x000ee20008000800 */
[----:B------:R-:W-:Y:S01]  /*1710*/  PLOP3.LUT P1, PT, P1, PT, PT, 0x8, 0x80 ;  /* 0x000000000080781c */ /* 0x000fe20000f2e170 */
[----:B------:R-:W4:Y:S01]  /*1720*/  LDCU UR48, c[0x0][0x390] ;  /* 0x00007200ff3077ac */ /* 0x000f220008000800 */
[----:B------:R-:W-:Y:S01]  /*1730*/  UISETP.NE.AND UP1, UPT, UR18, URZ, UPT ;  /* 0x000000ff1200728c */ /* 0x000fe2000bf25270 */
[----:B------:R-:W1:Y:S01]  /*1740*/  LDCU UR47, c[0x0][0x370] ;  /* 0x00006e00ff2f77ac */ /* 0x000e620008000800 */
[----:B--2---:R-:W-:Y:S02]  /*1750*/  UIADD3 UR5, UPT, UPT, UR5, 0x3f, URZ ;  /* 0x0000003f05057890 */ /* 0x004fe4000fffe0ff */
[----:B------:R-:W-:-:S02]  /*1760*/  USEL UR33, UR49, 0x2, UP1 ;  /* 0x0000000231217887 */ /* 0x000fc40008800000 */
[----:B------:R-:W-:Y:S01]  /*1770*/  USHF.R.S32.HI UR4, URZ, 0x1f, UR5 ;  /* 0x0000001fff047899 */ /* 0x000fe20008011405 */
[----:B------:R-:W2:Y:S03]  /*1780*/  LDCU.64 UR36, c[0x0][0x348] ;  /* 0x00006900ff2477ac */ /* 0x000ea60008000a00 */
[----:B------:R-:W-:Y:S02]  /*1790*/  ULEA.HI UR4, UR4, UR5, URZ, 0x6 ;  /* 0x0000000504047291 */ /* 0x000fe4000f8f30ff */
[----:B------:R-:W-:Y:S02]  /*17a0*/  USHF.L.U32 UR5, UR20, 0x6, URZ ;  /* 0x0000000614057899 */ /* 0x000fe400080006ff */
[----:B------:R-:W-:Y:S02]  /*17b0*/  USHF.R.S32.HI UR4, URZ, 0x6, UR4 ;  /* 0x00000006ff047899 */ /* 0x000fe40008011404 */
[----:B-1----:R-:W-:-:S02]  /*17c0*/  ULOP3.LUT UR51, UR5, 0x40, URZ, 0xc0, !UPT ;  /* 0x0000004005337892 */ /* 0x002fc4000f8ec0ff */
[----:B---3--:R-:W-:Y:S02]  /*17d0*/  UIMAD UR4, UR4, UR6, URZ ;  /* 0x00000006040472a4 */ /* 0x008fe4000f8e02ff */
[----:B------:R-:W-:Y:S02]  /*17e0*/  USHF.L.U32 UR52, UR20, 0x7, URZ ;  /* 0x0000000714347899 */ /* 0x000fe400080006ff */
[----:B----4-:R-:W-:Y:S01]  /*17f0*/  UIMAD UR48, UR4, UR48, URZ ;  /* 0x00000030043072a4 */ /* 0x010fe2000f8e02ff */
[----:B------:R-:W1:Y:S03]  /*1800*/  LDCU UR46, c[0x0][0x374] ;  /* 0x00006e80ff2e77ac */ /* 0x000e660008000800 */
[----:B------:R-:W-:Y:S02]  /*1810*/  UISETP.NE.AND UP2, UPT, UR48, URZ, UPT ;  /* 0x000000ff3000728c */ /* 0x000fe4000bf45270 */
[----:B------:R-:W-:Y:S01]  /*1820*/  UISETP.LT.U32.AND UP0, UPT, UR48, 0x10, UPT ;  /* 0x000000103000788c */ /* 0x000fe2000bf01070 */
[----:B------:R-:W-:Y:S01]  /*1830*/  UMOV UR23, 0x1 ;  /* 0x0000000100177882 */ /* 0x000fe20000000000 */
[----:B------:R-:W-:-:S02]  /*1840*/  UMOV UR26, URZ ;  /* 0x000000ff001a7c82 */ /* 0x000fc40008000000 */
[----:B------:R-:W-:Y:S01]  /*1850*/  USEL UR4, UR48, 0x10, UP0 ;  /* 0x0000001030047887 */ /* 0x000fe20008000000 */
[----:B------:R-:W-:Y:S01]  /*1860*/  UMOV UR27, URZ ;  /* 0x000000ff001b7c82 */ /* 0x000fe20008000000 */
[----:B------:R-:W-:Y:S02]  /*1870*/  UMOV UR34, URZ ;  /* 0x000000ff00227c82 */ /* 0x000fe40008000000 */
[----:B------:R-:W-:Y:S02]  /*1880*/  UIADD3 UR5, UPT, UPT, UR4, -0x1, URZ ;  /* 0xffffffff04057890 */ /* 0x000fe4000fffe0ff */
[----:B------:R-:W-:Y:S02]  /*1890*/  @!UP2 UIADD3 UR5, UPT, UPT, UR4, URZ, URZ ;  /* 0x000000ff0405a290 */ /* 0x000fe4000fffe0ff */
[----:B------:R-:W-:Y:S02]  /*18a0*/  UIADD3 UR45, UPT, UPT, UR48, -UR4, URZ ;  /* 0x80000004302d7290 */ /* 0x000fe4000fffe0ff */
[----:B-12---:R-:W-:-:S12]  /*18b0*/  UIADD3 UR49, UPT, UPT, UR5, 0x1, URZ ;  /* 0x0000000105317890 */ /* 0x006fd8000fffe0ff */
.L_x_40:
[----:B------:R-:W1:Y:S01]  /*18c0*/  S2UR UR25, SR_CgaCtaId ;  /* 0x00000000001979c3 */ /* 0x000e620000008800 */
[----:B------:R-:W-:Y:S01]  /*18d0*/  UMOV UR4, 0x400 ;  /* 0x0000040000047882 */ /* 0x000fe20000000000 */
[----:B------:R-:W-:Y:S01]  /*18e0*/  MOV R0, UR23 ;  /* 0x0000001700007c02 */ /* 0x000fe20008000f00 */
[----:B------:R-:W-:Y:S02]  /*18f0*/  UISETP.NE.AND UP0, UPT, UR48, URZ, UPT ;  /* 0x000000ff3000728c */ /* 0x000fe4000bf05270 */
[----:B------:R-:W-:Y:S01]  /*1900*/  ULEA UR10, UR21, UR51, 0x7 ;  /* 0x00000033150a7291 */ /* 0x000fe2000f8e38ff */
[----:B------:R-:W-:Y:S01]  /*1910*/  SHF.L.U32 R0, R0, 0x1f, RZ ;  /* 0x0000001f00007819 */ /* 0x000fe200000006ff */
[----:B------:R-:W-:Y:S01]  /*1920*/  UMOV UR24, URZ ;  /* 0x000000ff00187c82 */ /* 0x000fe20008000000 */
[----:B------:R-:W-:Y:S01]  /*1930*/  UMOV UR13, URZ ;  /* 0x000000ff000d7c82 */ /* 0x000fe20008000000 */
[----:B------:R-:W-:Y:S01]  /*1940*/  UMOV UR12, URZ ;  /* 0x000000ff000c7c82 */ /* 0x000fe20008000000 */
[----:B-1----:R-:W-:-:S04]  /*1950*/  ULEA UR25, UR25, UR4, 0x18 ;  /* 0x0000000419197291 */ /* 0x002fc8000f8ec0ff */
[----:B------:R-:W-:-:S09]  /*1960*/  ULEA UR4, UR26, UR25, 0x3 ;  /* 0x000000191a047291 */ /* 0x000fd2000f8e18ff */
[----:B------:R1:W2:Y:S01]  /*1970*/  SYNCS.PHASECHK.TRANS64.TRYWAIT P0, [UR4+0x80], R0 ;  /* 0x00008000ff0075a7 */ /* 0x0002a20008001104 */
[----:B------:R-:W-:-:S04]  /*1980*/  ULEA.HI UR4, UR50, UR50, URZ, 0x1 ;  /* 0x0000003232047291 */ /* 0x000fc8000f8f08ff */
[----:B------:R-:W-:-:S04]  /*1990*/  USHF.L.U32 UR4, UR4, 0x7, URZ ;  /* 0x0000000704047899 */ /* 0x000fc800080006ff */
[----:B------:R-:W-:-:S04]  /*19a0*/  ULOP3.LUT UR4, UR4, 0xffffff00, URZ, 0xc0, !UPT ;  /* 0xffffff0004047892 */ /* 0x000fc8000f8ec0ff */
[----:B------:R-:W-:Y:S01]  /*19b0*/  ULOP3.LUT UR35, UR4, 0x80, UR52, 0xf8, !UPT ;  /* 0x0000008004237892 */ /* 0x000fe2000f8ef834 */
[----:B------:R-:W-:Y:S11]  /*19c0*/  BRA.U !UP0, `(.L_x_23) ;  /* 0x0000000508607547 */ /* 0x000ff6000b800000 */
[----:B------:R-:W3:Y:S01]  /*19d0*/  LDCU.128 UR16, c[0x0][0x480] ;  /* 0x00009000ff1077ac */ /* 0x000ee20008000c00 */
[----:B------:R-:W4:Y:S01]  /*19e0*/  LDCU.64 UR20, c[0x0][0x490] ;  /* 0x00009200ff1477ac */ /* 0x000f220008000a00 */
[----:B------:R-:W1:Y:S01]  /*19f0*/  LDCU.64 UR12, c[0x0][0x4b0] ;  /* 0x00009600ff0c77ac */ /* 0x000e620008000a00 */
[----:B------:R-:W1:Y:S01]  /*1a00*/  LDCU.64 UR8, c[0x0][0x4d0] ;  /* 0x00009a00ff0877ac */ /* 0x000e620008000a00 */
[----:B------:R-:W1:Y:S01]  /*1a10*/  LDCU UR43, c[0x0][0x390] ;  /* 0x00007200ff2b77ac */ /* 0x000e620008000800 */
[----:B---3--:R-:W-:Y:S02]  /*1a20*/  UIMAD.WIDE.U32 UR4, UR35, UR17, URZ ;  /* 0x00000011230472a5 */ /* 0x008fe4000f8e00ff */
[----:B------:R-:W-:Y:S01]  /*1a30*/  UISETP.NE.AND UP0, UPT, UR16, 0x1, UPT ;  /* 0x000000011000788c */ /* 0x000fe2000bf05270 */
[----:B------:R-:W3:Y:S04]  /*1a40*/  LDCU UR44, c[0x0][0x38c] ;  /* 0x00007180ff2c77ac */ /* 0x000ee80008000800 */
[----:B------:R-:W-:Y:S01]  /*1a50*/  UMOV UR4, UR5 ;  /* 0x0000000500047c82 */ /* 0x000fe20008000000 */
[----:B------:R-:W1:Y:S01]  /*1a60*/  LDCU.64 UR14, c[0x0][0x4b8] ;  /* 0x00009700ff0e77ac */ /* 0x000e620008000a00 */
[----:B------:R-:W-:-:S02]  /*1a70*/  USHF.R.U32.HI UR6, URZ, UR18, UR4 ;  /* 0x00000012ff067299 */ /* 0x000fc40008011604 */
[----:B------:R-:W-:Y:S02]  /*1a80*/  UIADD3 UR34, UPT, UPT, UR49, UR27, URZ ;  /* 0x0000001b31227290 */ /* 0x000fe4000fffe0ff */
[----:B------:R-:W-:Y:S02]  /*1a90*/  USEL UR6, UR35, UR6, !UP0 ;  /* 0x0000000623067287 */ /* 0x000fe4000c000000 */
[----:B------:R-:W-:Y:S02]  /*1aa0*/  UISETP.NE.AND UP0, UPT, UR19, 0x1, UPT ;  /* 0x000000011300788c */ /* 0x000fe4000bf05270 */
[----:B----4-:R-:W-:Y:S02]  /*1ab0*/  UIMAD.WIDE.U32 UR4, UR6, UR20, URZ ;  /* 0x00000014060472a5 */ /* 0x010fe4000f8e00ff */
[----:B------:R-:W-:Y:S01]  /*1ac0*/  UIADD3 UR7, UPT, UPT, -UR6, URZ, URZ ;  /* 0x000000ff06077290 */ /* 0x000fe2000fffe1ff */
[----:B------:R-:W-:-:S03]  /*1ad0*/  UMOV UR24, URZ ;  /* 0x000000ff00187c82 */ /* 0x000fc60008000000 */
[----:B------:R-:W-:Y:S01]  /*1ae0*/  UIMAD UR7, UR16, UR7, UR35 ;  /* 0x00000007100772a4 */ /* 0x000fe2000f8e0223 */
[----:B------:R-:W-:Y:S02]  /*1af0*/  UMOV UR4, UR5 ;  /* 0x0000000500047c82 */ /* 0x000fe40008000000 */
[----:B------:R-:W-:Y:S02]  /*1b00*/  USHF.R.U32.HI UR21, URZ, UR21, UR4 ;  /* 0x00000015ff157299 */ /* 0x000fe40008011604 */
[----:B------:R-:W4:Y:S02]  /*1b10*/  LDCU.64 UR4, c[0x0][0x4d8] ;  /* 0x00009b00ff0477ac */ /* 0x000f240008000a00 */
[----:B------:R-:W-:-:S04]  /*1b20*/  USEL UR21, UR6, UR21, !UP0 ;  /* 0x0000001506157287 */ /* 0x000fc8000c000000 */
[----:B------:R-:W-:-:S04]  /*1b30*/  UIADD3 UR20, UPT, UPT, -UR21, URZ, URZ ;  /* 0x000000ff15147290 */ /* 0x000fc8000fffe1ff */
[----:B------:R-:W-:Y:S02]  /*1b40*/  UIMAD UR20, UR19, UR20, UR6 ;  /* 0x00000014131472a4 */ /* 0x000fe4000f8e0206 */
[----:B-1----:R-:W-:Y:S02]  /*1b50*/  UIMAD UR19, UR7, UR12, UR8 ;  /* 0x0000000c071372a4 */ /* 0x002fe4000f8e0208 */
[----:B------:R-:W-:Y:S01]  /*1b60*/  UIMAD UR20, UR20, UR13, UR9 ;  /* 0x0000000d141472a4 */ /* 0x000fe2000f8e0209 */
[----:B------:R-:W-:Y:S01]  /*1b70*/  UMOV UR6, UR26 ;  /* 0x0000001a00067c82 */ /* 0x000fe20008000000 */
[----:B------:R-:W-:Y:S01]  /*1b80*/  UMOV UR12, URZ ;  /* 0x000000ff000c7c82 */ /* 0x000fe20008000000 */
[----:B---3--:R-:W-:-:S09]  /*1b90*/  UMOV UR13, URZ ;  /* 0x000000ff000d7c82 */ /* 0x008fd20008000000 */
.L_x_29:
[----:B------:R-:W-:Y:S01]  /*1ba0*/  @!P3 MOV R3, 0x6000 ;  /* 0x000060000003b802 */ /* 0x000fe20000000f00 */
[----:B------:R-:W-:Y:S01]  /*1bb0*/  ULEA UR17, UR6, UR25, 0x3 ;  /* 0x0000001906117291 */ /* 0x000fe2000f8e18ff */
[----:B-12---:R-:W-:Y:S11]  /*1bc0*/  @P0 BRA `(.L_x_24) ;  /* 0x0000000000100947 */ /* 0x006ff60003800000 */
[----:B------:R-:W-:Y:S04]  /*1bd0*/  MOV R0, UR23 ;  /* 0x0000001700007c02 */ /* 0x000fe80008000f00 */
[----:B------:R-:W-:Y:S04]  /*1be0*/  SHF.L.U32 R5, R0, 0x1f, RZ ;  /* 0x0000001f00057819 */ /* 0x000fe800000006ff */
[----:B------:R-:W1:Y:S02]  /*1bf0*/  SYNCS.PHASECHK.TRANS64.TRYWAIT P0, [UR17+0x80], R5 ;  /* 0x00008005ff0075a7 */ /* 0x000e640008001111 */
[----:B-1----:R-:W-:Y:S05]  /*1c00*/  @!P0 BRA `(.L_x_25) ;  /* 0x0000007c00388947 */ /* 0x002fea0003800000 */
.L_x_24:
[----:B------:R2:W-:Y:S01]  /*1c10*/  @!P3 SYNCS.ARRIVE.TRANS64 RZ, [UR17], R3 ;  /* 0x00000003ffffb9a7 */ /* 0x0005e20008000011 */
[----:B------:R-:W-:Y:S04]  /*1c20*/  ULOP3.LUT UR7, UR33, 0x2, URZ, 0xfc, !UPT ;  /* 0x0000000221077892 */ /* 0x000fe8000f8efcff */
[----:B------:R-:W-:Y:S09]  /*1c30*/  UISETP.NE.AND UP0, UPT, UR7, 0x2, UPT ;  /* 0x000000020700788c */ /* 0x000ff2000bf05270 */
[----:B------:R-:W-:Y:S05]  /*1c40*/  BRA.U UP0, `(.L_x_26) ;  /* 0x0000000100047547 */ /* 0x000fea000b800000 */
[----:B----4-:R-:W-:Y:S05]  /*1c50*/  BPT.TRAP 0x1 ;  /* 0x000000040000795c */ /* 0x010fea0000300000 */
.L_x_26:
[----:B------:R-:W-:Y:S04]  /*1c60*/  BSSY.RECONVERGENT B0, `(.L_x_27) ;  /* 0x0000003000007945 */ /* 0x000fe80003800200 */
[----:B------:R-:W-:Y:S05]  /*1c70*/  @P2 BRA `(.L_x_28) ;  /* 0x0000000000042947 */ /* 0x000fea0003800000 */
[----:B----4-:R-:W-:Y:S05]  /*1c80*/  BPT.TRAP 0x1 ;  /* 0x000000040000795c */ /* 0x010fea0000300000 */
.L_x_28:
[----:B----4-:R-:W-:Y:S05]  /*1c90*/  BSYNC.RECONVERGENT B0 ;  /* 0x0000000000007941 */ /* 0x010fea0003800200 */
.L_x_27:
[----:B------:R-:W-:Y:S02]  /*1ca0*/  UIADD3 UR7, UPT, UPT, UR6, 0x1, URZ ;  /* 0x0000000106077890 */ /* 0x000fe4000fffe0ff */
[----:B------:R-:W-:Y:S02]  /*1cb0*/  ULEA UR16, UR6, UR25, 0xd ;  /* 0x0000001906107291 */ /* 0x000fe4000f8e68ff */
[----:B------:R-:W-:Y:S02]  /*1cc0*/  UISETP.NE.AND UP0, UPT, UR7, 0x10, UPT ;  /* 0x000000100700788c */ /* 0x000fe4000bf05270 */
[----:B------:R-:W-:Y:S02]  /*1cd0*/  UIADD3 UR30, UP1, UPT, UR36, 0x80, URZ ;  /* 0x00000080241e7890 */ /* 0x000fe4000ff3e0ff */
[----:B------:R-:W-:Y:S02]  /*1ce0*/  USEL UR8, URZ, 0x1, UP0 ;  /* 0x00000001ff087887 */ /* 0x000fe40008000000 */
[----:B------:R-:W-:Y:S02]  /*1cf0*/  USEL UR26, UR7, URZ, UP0 ;  /* 0x000000ff071a7287 */ /* 0x000fe40008000000 */
[----:B------:R-:W-:Y:S02]  /*1d00*/  ULOP3.LUT UR23, UR23, UR8, URZ, 0x3c, !UPT ;  /* 0x0000000817177292 */ /* 0x000fe4000f8e3cff */
[----:B------:R-:W-:Y:S02]  /*1d10*/  ULEA UR7, UR26, UR25, 0x3 ;  /* 0x000000191a077291 */ /* 0x000fe4000f8e18ff */
[----:B------:R-:W-:Y:S02]  /*1d20*/  ULEA UR8, UR6, UR25, 0xc ;  /* 0x0000001906087291 */ /* 0x000fe4000f8e60ff */
[----:B------:R-:W-:Y:S01]  /*1d30*/  ULOP3.LUT UR17, UR17, 0xfefffff8, URZ, 0xc0, !UPT ;  /* 0xfefffff811117892 */ /* 0x000fe2000f8ec0ff */
[----:B-1----:R-:W-:Y:S01]  /*1d40*/  MOV R0, UR23 ;  /* 0x0000001700007c02 */ /* 0x002fe20008000f00 */
[----:B------:R-:W-:Y:S02]  /*1d50*/  USHF.L.U32 UR18, UR24, 0x6, URZ ;  /* 0x0000000618127899 */ /* 0x000fe400080006ff */
[----:B------:R-:W-:Y:S01]  /*1d60*/  UIADD3.X UR31, UPT, UPT, URZ, UR37, URZ, UP1, !UPT ;  /* 0x00000025ff1f7290 */ /* 0x000fe20008ffe4ff */
[----:B--2---:R-:W-:Y:S01]  /*1d70*/  SHF.L.U32 R3, R0, 0x1f, RZ ;  /* 0x0000001f00037819 */ /* 0x004fe200000006ff */
[----:B------:R-:W-:Y:S02]  /*1d80*/  UIADD3 UR16, UPT, UPT, UR16, 0x8400, URZ ;  /* 0x0000840010107890 */ /* 0x000fe4000fffe0ff */
[----:B------:R-:W-:Y:S01]  /*1d90*/  UIADD3 UR28, UP0, UPT, UR36, 0x180, URZ ;  /* 0x00000180241c7890 */ /* 0x000fe2000ff1e0ff */
[----:B------:R3:W1:Y:S01]  /*1da0*/  SYNCS.PHASECHK.TRANS64.TRYWAIT P0, [UR7+0x80], R3 ;  /* 0x00008003ff0075a7 */ /* 0x0006620008001107 */
[----:B------:R-:W-:Y:S02]  /*1db0*/  UIMAD UR7, UR12, UR14, UR4 ;  /* 0x0000000e0c0772a4 */ /* 0x000fe4000f8e0204 */
[----:B------:R-:W-:Y:S02]  /*1dc0*/  UIMAD UR6, UR13, UR15, UR5 ;  /* 0x0000000f0d0672a4 */ /* 0x000fe4000f8e0205 */
[----:B------:R-:W-:Y:S02]  /*1dd0*/  UIADD3.X UR29, UPT, UPT, URZ, UR37, URZ, UP0, !UPT ;  /* 0x00000025ff1d7290 */ /* 0x000fe400087fe4ff */
[----:B------:R-:W-:Y:S02]  /*1de0*/  UPRMT UR6, UR7, 0x40, UR6 ;  /* 0x0000004007067896 */ /* 0x000fe40008000006 */
[----:B------:R-:W-:Y:S02]  /*1df0*/  UIADD3 UR8, UPT, UPT, UR8, 0x28400, URZ ;  /* 0x0002840008087890 */ /* 0x000fe4000fffe0ff */
[----:B------:R-:W-:Y:S02]  /*1e00*/  UPRMT UR6, UR6, 0x5410, URZ ;  /* 0x0000541006067896 */ /* 0x000fe400080000ff */
[----:B------:R-:W-:Y:S02]  /*1e10*/  UIADD3 UR32, UPT, UPT, UR12, 0x1, URZ ;  /* 0x000000010c207890 */ /* 0x000fe4000fffe0ff */
[----:B------:R-:W-:Y:S02]  /*1e20*/  UIADD3 UR22, UPT, UPT, UR13, 0x1, URZ ;  /* 0x000000010d167890 */ /* 0x000fe4000fffe0ff */
[----:B------:R-:W-:Y:S02]  /*1e30*/  UISETP.NE.AND UP2, UPT, UR32, UR44, UPT ;  /* 0x0000002c2000728c */ /* 0x000fe4000bf45270 */
[----:B------:R-:W-:Y:S02]  /*1e40*/  UIADD3 UR27, UPT, UPT, UR27, 0x1, URZ ;  /* 0x000000011b1b7890 */ /* 0x000fe4000fffe0ff */
[----:B------:R-:W-:Y:S01]  /*1e50*/  UIADD3 UR7, UPT, UPT, UR24, 0x1, URZ ;  /* 0x0000000118077890 */ /* 0x000fe2000fffe0ff */
[----:B------:R-:W-:Y:S01]  /*1e60*/  UMOV UR40, 0x0 ;  /* 0x0000000000287882 */ /* 0x000fe20000000000 */
[----:B------:R-:W-:Y:S01]  /*1e70*/  UMOV UR41, 0x10000000 ;  /* 0x1000000000297882 */ /* 0x000fe20000000000 */
[----:B------:R-:W-:Y:S01]  /*1e80*/  UMOV UR9, UR17 ;  /* 0x0000001100097c82 */ /* 0x000fe20008000000 */
[----:B------:R2:W-:Y:S01]  /*1e90*/  UTMALDG.4D.IM2COL.2CTA [UR16], [UR30], UR6, desc[UR40] ;  /* 0x000028101e0073b4 */ /* 0x0005e20008259006 */
[----:B------:R-:W-:Y:S02]  /*1ea0*/  UMOV UR11, UR18 ;  /* 0x00000012000b7c82 */ /* 0x000fe40008000000 */
[----:B------:R-:W-:Y:S04]  /*1eb0*/  @UP2 UIADD3 UR22, UPT, UPT, UR13, URZ, URZ ;  /* 0x000000ff0d162290 */ /* 0x000fe8000fffe0ff */
[----:B------:R-:W-:Y:S01]  /*1ec0*/  UISETP.NE.AND UP0, UPT, UR22, UR43, UPT ;  /* 0x0000002b1600728c */ /* 0x000fe2000bf05270 */
[----:B------:R4:W-:Y:S10]  /*1ed0*/  UTMALDG.4D.2CTA [UR8], [UR28], desc[UR40] ;  /* 0x000028081c0075b4 */ /* 0x0009f40008219000 */
[----:B------:R-:W-:Y:S07]  /*1ee0*/  @UP0 UIADD3 UR7, UPT, UPT, UR24, URZ, URZ ;  /* 0x000000ff18070290 */ /* 0x000fee000fffe0ff */
[----:B------:R-:W-:Y:S01]  /*1ef0*/  UMOV UR24, UR7 ;  /* 0x0000000700187c82 */ /* 0x000fe20008000000 */
[----:B--2---:R-:W-:Y:S01]  /*1f00*/  UMOV UR6, UR26 ;  /* 0x0000001a00067c82 */ /* 0x004fe20008000000 */
[----:B----4-:R-:W-:Y:S02]  /*1f10*/  USEL UR13, UR22, URZ, UP0 ;  /* 0x000000ff160d7287 */ /* 0x010fe40008000000 */
[----:B------:R-:W-:Y:S02]  /*1f20*/  UISETP.NE.AND UP0, UPT, UR27, UR34, UPT ;  /* 0x000000221b00728c */ /* 0x000fe4000bf05270 */
[----:B------:R-:W-:Y:S07]  /*1f30*/  USEL UR12, UR32, URZ, UP2 ;  /* 0x000000ff200c7287 */ /* 0x000fee0009000000 */
[----:B---3--:R-:W-:Y:S05]  /*1f40*/  BRA.U UP0, `(.L_x_29) ;  /* 0xfffffffd00147547 */ /* 0x008fea000b83ffff */
.L_x_23:
[----:B------:R-:W-:Y:S01]  /*1f50*/  ULEA UR4, UR26, UR25, 0x3 ;  /* 0x000000191a047291 */ /* 0x000fe2000f8e18ff */
[----:B-1----:R-:W-:Y:S01]  /*1f60*/  MOV R0, UR23 ;  /* 0x0000001700007c02 */ /* 0x002fe20008000f00 */
[----:B------:R-:W-:Y:S01]  /*1f70*/  @!P1 SYNCS.ARRIVE.TRANS64.A1T0 RZ, [UR25+0x128], RZ ;  /* 0x000128ffffff99a7 */ /* 0x000fe20008100019 */
[----:B------:R-:W-:Y:S02]  /*1f80*/  UISETP.GE.AND UP0, UPT, UR45, 0x1, UPT ;  /* 0x000000012d00788c */ /* 0x000fe4000bf06270 */
[----:B------:R-:W-:-:S04]  /*1f90*/  SHF.L.U32 R0, R0, 0x1f, RZ ;  /* 0x0000001f00007819 */ /* 0x000fc800000006ff */
[----:B--2---:R1:W2:Y:S03]  /*1fa0*/  SYNCS.PHASECHK.TRANS64.TRYWAIT P0, [UR4+0x80], R0 ;  /* 0x00008000ff0075a7 */ /* 0x0042a60008001104 */
[----:B------:R-:W-:Y:S05]  /*1fb0*/  BRA.U !UP0, `(.L_x_30) ;  /* 0x00000005085c7547 */ /* 0x000fea000b800000 */
        /* <DEDUP_REMOVED lines=16> */
[----:B------:R-:W-:-:S03]  /*20c0*/  UMOV UR32, UR45 ;  /* 0x0000002d00207c82 */ /* 0x000fc60008000000 */
        /* <DEDUP_REMOVED lines=9> */
[----:B---3--:R-:W-:-:S11]  /*2160*/  UMOV UR6, UR26 ;  /* 0x0000001a00067c82 */ /* 0x008fd60008000000 */
.L_x_36:
[----:B------:R-:W-:Y:S01]  /*2170*/  @!P3 MOV R3, 0x6000 ;  /* 0x000060000003b802 */ /* 0x000fe20000000f00 */
[----:B------:R-:W-:Y:S01]  /*2180*/  ULEA UR17, UR6, UR25, 0x3 ;  /* 0x0000001906117291 */ /* 0x000fe2000f8e18ff */
[----:B-12---:R-:W-:Y:S11]  /*2190*/  @P0 BRA `(.L_x_31) ;  /* 0x0000000000100947 */ /* 0x006ff60003800000 */
[----:B------:R-:W-:Y:S04]  /*21a0*/  MOV R0, UR23 ;  /* 0x0000001700007c02 */ /* 0x000fe80008000f00 */
[----:B------:R-:W-:Y:S04]  /*21b0*/  SHF.L.U32 R5, R0, 0x1f, RZ ;  /* 0x0000001f00057819 */ /* 0x000fe800000006ff */
[----:B------:R-:W1:Y:S02]  /*21c0*/  SYNCS.PHASECHK.TRANS64.TRYWAIT P0, [UR17+0x80], R5 ;  /* 0x00008005ff0075a7 */ /* 0x000e640008001111 */
[----:B-1----:R-:W-:Y:S05]  /*21d0*/  @!P0 BRA `(.L_x_32) ;  /* 0x0000007400dc8947 */ /* 0x002fea0003800000 */
.L_x_31:
[----:B------:R2:W-:Y:S01]  /*21e0*/  @!P3 SYNCS.ARRIVE.TRANS64 RZ, [UR17], R3 ;  /* 0x00000003ffffb9a7 */ /* 0x0005e20008000011 */
[----:B------:R-:W-:Y:S04]  /*21f0*/  ULOP3.LUT UR7, UR33, 0x2, URZ, 0xfc, !UPT ;  /* 0x0000000221077892 */ /* 0x000fe8000f8efcff */
[----:B------:R-:W-:Y:S09]  /*2200*/  UISETP.NE.AND UP0, UPT, UR7, 0x2, UPT ;  /* 0x000000020700788c */ /* 0x000ff2000bf05270 */
[----:B------:R-:W-:Y:S05]  /*2210*/  BRA.U UP0, `(.L_x_33) ;  /* 0x0000000100047547 */ /* 0x000fea000b800000 */
[----:B----4-:R-:W-:Y:S05]  /*2220*/  BPT.TRAP 0x1 ;  /* 0x000000040000795c */ /* 0x010fea0000300000 */
.L_x_33:
[----:B------:R-:W-:Y:S04]  /*2230*/  BSSY.RECONVERGENT B0, `(.L_x_34) ;  /* 0x0000003000007945 */ /* 0x000fe80003800200 */
[----:B------:R-:W-:Y:S05]  /*2240*/  @P2 BRA `(.L_x_35) ;  /* 0x0000000000042947 */ /* 0x000fea0003800000 */
[----:B----4-:R-:W-:Y:S05]  /*2250*/  BPT.TRAP 0x1 ;  /* 0x000000040000795c */ /* 0x010fea0000300000 */
.L_x_35:
[----:B----4-:R-:W-:Y:S05]  /*2260*/  BSYNC.RECONVERGENT B0 ;  /* 0x0000000000007941 */ /* 0x010fea0003800200 */
.L_x_34:
        /* <DEDUP_REMOVED lines=26> */
[----:B------:R-:W-:Y:S01]  /*2410*/  UIADD3 UR7, UPT, UPT, UR24, 0x1, URZ ;  /* 0x0000000118077890 */ /* 0x000fe2000fffe0ff */
[----:B------:R-:W-:Y:S01]  /*2420*/  UMOV UR40, 0x0 ;  /* 0x0000000000287882 */ /* 0x000fe20000000000 */
[----:B------:R-:W-:Y:S01]  /*2430*/  UMOV UR41, 0x10000000 ;  /* 0x1000000000297882 */ /* 0x000fe20000000000 */
[----:B------:R-:W-:Y:S01]  /*2440*/  UMOV UR9, UR17 ;  /* 0x0000001100097c82 */ /* 0x000fe20008000000 */
[----:B------:R2:W-:Y:S01]  /*2450*/  UTMALDG.4D.IM2COL.2CTA [UR16], [UR30], UR6, desc[UR40] ;  /* 0x000028101e0073b4 */ /* 0x0005e20008259006 */
[----:B------:R-:W-:Y:S04]  /*2460*/  UMOV UR11, UR18 ;  /* 0x00000012000b7c82 */ /* 0x000fe80008000000 */
[----:B------:R-:W-:Y:S04]  /*2470*/  @UP2 UIADD3 UR22, UPT, UPT, UR13, URZ, URZ ;  /* 0x000000ff0d162290 */ /* 0x000fe8000fffe0ff */
[----:B------:R-:W-:Y:S01]  /*2480*/  UISETP.NE.AND UP0, UPT, UR22, UR43, UPT ;  /* 0x0000002b1600728c */ /* 0x000fe2000bf05270 */
[----:B------:R4:W-:Y:S10]  /*2490*/  UTMALDG.4D.2CTA [UR8], [UR28], desc[UR40] ;  /* 0x000028081c0075b4 */ /* 0x0009f40008219000 */
[----:B------:R-:W-:Y:S07]  /*24a0*/  @UP0 UIADD3 UR7, UPT, UPT, UR24, URZ, URZ ;  /* 0x000000ff18070290 */ /* 0x000fee000fffe0ff */
[----:B------:R-:W-:Y:S01]  /*24b0*/  UMOV UR24, UR7 ;  /* 0x0000000700187c82 */ /* 0x000fe20008000000 */
[----:B--2---:R-:W-:Y:S02]  /*24c0*/  UIADD3 UR6, UPT, UPT, UR32, -0x1, URZ ;  /* 0xffffffff20067890 */ /* 0x004fe4000fffe0ff */
[----:B----4-:R-:W-:Y:S02]  /*24d0*/  USEL UR13, UR22, URZ, UP0 ;  /* 0x000000ff160d7287 */ /* 0x010fe40008000000 */
[----:B------:R-:W-:Y:S02]  /*24e0*/  UISETP.GT.U32.AND UP0, UPT, UR32, 0x1, UPT ;  /* 0x000000012000788c */ /* 0x000fe4000bf04070 */
[----:B------:R-:W-:Y:S01]  /*24f0*/  USEL UR12, UR27, URZ, UP2 ;  /* 0x000000ff1b0c7287 */ /* 0x000fe20009000000 */
[----:B------:R-:W-:Y:S01]  /*2500*/  UMOV UR32, UR6 ;  /* 0x0000000600207c82 */ /* 0x000fe20008000000 */
[----:B------:R-:W-:Y:S05]  /*2510*/  UMOV UR6, UR26 ;  /* 0x0000001a00067c82 */ /* 0x000fea0008000000 */
[----:B---3--:R-:W-:Y:S05]  /*2520*/  BRA.U UP0, `(.L_x_36) ;  /* 0xfffffffd00107547 */ /* 0x008fea000b83ffff */
.L_x_30:
[----:B------:R-:W-:Y:S01]  /*2530*/  SHF.L.U32 R3, R2, 0x1f, RZ ;  /* 0x0000001f02037819 */ /* 0x000fe200000006ff */
[----:B------:R-:W-:-:S03]  /*2540*/  NOP ;  /* 0x0000000000007918 */ /* 0x000fc60000000000 */
[----:B-12---:R-:W1:Y:S02]  /*2550*/  SYNCS.PHASECHK.TRANS64.TRYWAIT P0, [UR25+0x130], R3 ;  /* 0x00013003ff0075a7 */ /* 0x006e640008001119 */
[----:B-1----:R-:W-:Y:S05]  /*2560*/  @!P0 BRA `(.L_x_37) ;  /* 0x0000007400108947 */ /* 0x002fea0003800000 */
.L_x_133:
[----:B------:R-:W2:Y:S01]  /*2570*/  LDS.128 R4, [UR25+0x170] ;  /* 0x00017019ff047984 */ /* 0x000ea20008000c00 */
[----:B------:R-:W-:Y:S02]  /*2580*/  UIADD3 UR4, UPT, UPT, UR25, 0x138, URZ ;  /* 0x0000013819047890 */ /* 0x000fe4000fffe0ff */
[----:B------:R-:W-:Y:S01]  /*2590*/  UISETP.GE.AND UP0, UPT, UR39, 0x1, UPT ;  /* 0x000000012700788c */ /* 0x000fe2000bf06270 */
[----:B------:R-:W-:Y:S01]  /*25a0*/  @!PT LDS RZ, [RZ] ;  /* 0x00000000fffff984 */ /* 0x000fe20000000800 */
[----:B------:R-:W-:Y:S01]  /*25b0*/  @!PT LDS RZ, [RZ] ;  /* 0x00000000fffff984 */ /* 0x000fe20000000800 */
[----:B------:R-:W-:Y:S01]  /*25c0*/  @!PT LDS RZ, [RZ] ;  /* 0x00000000fffff984 */ /* 0x000fe20000000800 */
[----:B------:R-:W-:Y:S01]  /*25d0*/  @!PT LDS RZ, [RZ] ;  /* 0x00000000fffff984 */ /* 0x000fe20000000800 */
[----:B------:R3:W-:Y:S06]  /*25e0*/  MEMBAR.ALL.CTA ;  /* 0x0000000000007992 */ /* 0x0007ec0000008000 */
[----:B---3--:R-:W3:Y:S01]  /*25f0*/  FENCE.VIEW.ASYNC.S ;  /* 0x00000000000073c6 */ /* 0x008ee20000000000 */
[----:B------:R-:W-:-:S09]  /*2600*/  UPRMT UR4, URZ, 0x654, UR4 ;  /* 0x00000654ff047896 */ /* 0x000fd20008000004 */
[----:B---3--:R-:W-:Y:S01]  /*2610*/  SYNCS.ARRIVE.TRANS64.RED.A1T0 RZ, [UR4], RZ ;  /* 0x000000ffffff79a7 */ /* 0x008fe20008100404 */
[----:B--2---:R-:W-:-:S13]  /*2620*/  LOP3.LUT P0, RZ, R6, 0x1, RZ, 0xc0, !PT ;  /* 0x0000000106ff7812 */ /* 0x004fda000780c0ff */
[----:B------:R-:W-:Y:S01]  /*2630*/  VOTEU.ANY UP1, P0 ;  /* 0x0000000000ff7886 */ /* 0x000fe20000020100 */
[----:B------:R-:W-:-:S13]  /*2640*/  PLOP3.LUT P0, PT, PT, PT, UP1, 0x80, 0x8 ;  /* 0x000000000008781c */ /* 0x000fda0003f0f018 */
[----:B-1----:R-:W-:Y:S02]  /*2650*/  @P0 MOV R0, R4 ;  /* 0x0000000400000202 */ /* 0x002fe40000000f00 */
[----:B------:R-:W-:Y:S02]  /*2660*/  @P0 LOP3.LUT R4, R5, 0xffff, RZ, 0xc0, !PT ;  /* 0x0000ffff05040812 */ /* 0x000fe400078ec0ff */
[----:B------:R-:W-:Y:S02]  /*2670*/  @P0 R2UR UR6, R0 ;  /* 0x00000000000602ca */ /* 0x000fe400000e0000 */
[----:B------:R-:W-:-:S11]  /*2680*/  @P0 R2UR UR5, R4 ;  /* 0x00000000040502ca */ /* 0x000fd600000e0000 */
[----:B------:R-:W-:Y:S02]  /*2690*/  @UP1 UMOV UR42, UR6 ;  /* 0x00000006002a1c82 */ /* 0x000fe40008000000 */
[----:B------:R-:W-:Y:S01]  /*26a0*/  @UP1 UMOV UR38, UR5 ;  /* 0x0000000500261c82 */ /* 0x000fe20008000000 */
[----:B------:R-:W-:Y:S05]  /*26b0*/  BRA.U !UP0, `(.L_x_38) ;  /* 0x0000000108d47547 */ /* 0x000fea000b800000 */
[----:B------:R-:W1:Y:S01]  /*26c0*/  LDCU.128 UR16, c[0x0][0xb10] ;  /* 0x00016200ff1077ac */ /* 0x000e620008000c00 */
[----:B------:R-:W2:Y:S01]  /*26d0*/  LDCU UR21, c[0x0][0xb20] ;  /* 0x00016400ff1577ac */ /* 0x000ea20008000800 */
[----:B------:R-:W3:Y:S01]  /*26e0*/  LDCU UR20, c[0x0][0xb0c] ;  /* 0x00016180ff1477ac */ /* 0x000ee20008000800 */
[----:B------:R-:W4:Y:S01]  /*26f0*/  LDCU.64 UR8, c[0x0][0xb28] ;  /* 0x00016500ff0877ac */ /* 0x000f220008000a00 */
[----:B------:R-:W-:Y:S02]  /*2700*/  UISETP.NE.AND UP3, UPT, UR39, 0x1, UPT ;  /* 0x000000012700788c */ /* 0x000fe4000bf65270 */
[----:B-1----:R-:W-:Y:S02]  /*2710*/  UIMAD.WIDE.U32 UR4, UR46, UR19, URZ ;  /* 0x000000132e0472a5 */ /* 0x002fe4000f8e00ff */
[----:B------:R-:W-:Y:S02]  /*2720*/  UIMAD.WIDE.U32 UR6, UR47, UR16, URZ ;  /* 0x000000102f0672a5 */ /* 0x000fe4000f8e00ff */
[----:B------:R-:W-:-:S02]  /*2730*/  UISETP.NE.AND UP0, UPT, UR18, 0x1, UPT ;  /* 0x000000011200788c */ /* 0x000fc4000bf05270 */
[----:B------:R-:W-:Y:S01]  /*2740*/  UIMAD.WIDE.U32 UR14, UR38, UR19, URZ ;  /* 0x00000013260e72a5 */ /* 0x000fe2000f8e00ff */
[----:B------:R-:W-:Y:S01]  /*2750*/  UMOV UR4, UR5 ;  /* 0x0000000500047c82 */ /* 0x000fe20008000000 */
[----:B---3--:R-:W-:Y:S02]  /*2760*/  UISETP.NE.AND UP2, UPT, UR20, 0x1, UPT ;  /* 0x000000011400788c */ /* 0x008fe4000bf45270 */
[----:B--2---:R-:W-:Y:S02]  /*2770*/  USHF.R.U32.HI UR5, URZ, UR21, UR4 ;  /* 0x00000015ff057299 */ /* 0x004fe40008011604 */
[----:B------:R-:W-:Y:S01]  /*2780*/  UIMAD.WIDE.U32 UR12, UR42, UR16, URZ ;  /* 0x000000102a0c72a5 */ /* 0x000fe2000f8e00ff */
[----:B------:R-:W-:Y:S01]  /*2790*/  UMOV UR4, UR7 ;  /* 0x0000000700047c82 */ /* 0x000fe20008000000 */
[----:B------:R-:W-:Y:S02]  /*27a0*/  USEL UR5, UR46, UR5, !UP0 ;  /* 0x000000052e057287 */ /* 0x000fe4000c000000 */
[----:B------:R-:W-:-:S02]  /*27b0*/  USHF.R.U32.HI UR4, URZ, UR17, UR4 ;  /* 0x00000011ff047299 */ /* 0x000fc40008011604 */
[----:B----4-:R-:W-:Y:S02]  /*27c0*/  UIMAD.WIDE.U32 UR10, UR5, UR8, URZ ;  /* 0x00000008050a72a5 */ /* 0x010fe4000f8e00ff */
[----:B------:R-:W-:Y:S01]  /*27d0*/  USEL UR6, UR47, UR4, !UP2 ;  /* 0x000000042f067287 */ /* 0x000fe2000d000000 */
[----:B------:R-:W-:Y:S02]  /*27e0*/  UMOV UR12, UR13 ;  /* 0x0000000d000c7c82 */ /* 0x000fe40008000000 */
[----:B------:R-:W-:Y:S01]  /*27f0*/  UMOV UR4, UR15 ;  /* 0x0000000f00047c82 */ /* 0x000fe20008000000 */
[----:B------:R-:W-:Y:S01]  /*2800*/  UIMAD.WIDE.U32 UR14, UR6, UR8, URZ ;  /* 0x00000008060e72a5 */ /* 0x000fe2000f8e00ff */
[----:B------:R-:W-:Y:S01]  /*2810*/  UMOV UR10, UR11 ;  /* 0x0000000b000a7c82 */ /* 0x000fe20008000000 */
[----:B------:R-:W-:Y:S02]  /*2820*/  USHF.R.U32.HI UR4, URZ, UR21, UR4 ;  /* 0x00000015ff047299 */ /* 0x000fe40008011604 */
[----:B------:R-:W-:-:S03]  /*2830*/  @UP3 USHF.R.U32.HI UR5, URZ, UR9, UR10 ;  /* 0x00000009ff053299 */ /* 0x000fc6000801160a */
[----:B------:R-:W-:Y:S01]  /*2840*/  UMOV UR14, UR15 ;  /* 0x0000000f000e7c82 */ /* 0x000fe20008000000 */
[----:B------:R-:W-:Y:S02]  /*2850*/  USHF.R.U32.HI UR17, URZ, UR17, UR12 ;  /* 0x00000011ff117299 */ /* 0x000fe4000801160c */
[----:B------:R-:W-:Y:S02]  /*2860*/  USEL UR4, UR38, UR4, !UP0 ;  /* 0x0000000426047287 */ /* 0x000fe4000c000000 */
[----:B------:R-:W-:Y:S02]  /*2870*/  @UP3 USHF.R.U32.HI UR6, URZ, UR9, UR14 ;  /* 0x00000009ff063299 */ /* 0x000fe4000801160e */
[----:B------:R-:W-:Y:S02]  /*2880*/  UIMAD UR7, UR39, UR5, URZ ;  /* 0x00000005270772a4 */ /* 0x000fe4000f8e02ff */
[----:B------:R-:W-:Y:S02]  /*2890*/  USEL UR5, UR42, UR17, !UP2 ;  /* 0x000000112a057287 */ /* 0x000fe4000d000000 */
[----:B------:R-:W-:-:S02]  /*28a0*/  UIMAD UR10, UR39, UR6, URZ ;  /* 0x00000006270a72a4 */ /* 0x000fc4000f8e02ff */
[----:B------:R-:W-:Y:S02]  /*28b0*/  UISETP.GE.AND UP0, UPT, UR4, UR7, UPT ;  /* 0x000000070400728c */ /* 0x000fe4000bf06270 */
[----:B------:R-:W-:Y:S02]  /*28c0*/  UIMAD.WIDE.U32 UR12, UR4, UR8, URZ ;  /* 0x00000008040c72a5 */ /* 0x000fe4000f8e00ff */
[----:B------:R-:W-:Y:S02]  /*28d0*/  UISETP.GE.OR UP0, UPT, UR5, UR10, UP0 ;  /* 0x0000000a0500728c */ /* 0x000fe40008706670 */
[----:B------:R-:W-:Y:S02]  /*28e0*/  UIMAD.WIDE.U32 UR10, UR5, UR8, URZ ;  /* 0x00000008050a72a5 */ /* 0x000fe4000f8e00ff */
[----:B------:R-:W-:Y:S01]  /*28f0*/  UIADD3 UR12, UPT, UPT, -UR4, URZ, URZ ;  /* 0x000000ff040c7290 */ /* 0x000fe2000fffe1ff */
[----:B------:R-:W-:Y:S01]  /*2900*/  UMOV UR8, UR13 ;  /* 0x0000000d00087c82 */ /* 0x000fe20008000000 */
[----:B------:R-:W-:-:S02]  /*2910*/  UIADD3 UR10, UPT, UPT, -UR5, URZ, URZ ;  /* 0x000000ff050a7290 */ /* 0x000fc4000fffe1ff */
[----:B------:R-:W-:-:S03]  /*2920*/  USHF.R.U32.HI UR8, URZ, UR9, UR8 ;  /* 0x00000009ff087299 */ /* 0x000fc60008011608 */
[----:B------:R-:W-:Y:S01]  /*2930*/  @!UP0 UMOV UR7, UR11 ;  /* 0x0000000b00078c82 */ /* 0x000fe20008000000 */
[----:B------:R-:W-:Y:S02]  /*2940*/  UIMAD UR12, UR18, UR12, UR38 ;  /* 0x0000000c120c72a4 */ /* 0x000fe4000f8e0226 */
[----:B------:R-:W-:Y:S02]  /*2950*/  USEL UR8, UR4, UR8, !UP3 ;  /* 0x0000000804087287 */ /* 0x000fe4000d800000 */
[----:B------:R-:W-:Y:S02]  /*2960*/  @!UP0 USHF.R.U32.HI UR7, URZ, UR9, UR7 ;  /* 0x00000009ff078299 */ /* 0x000fe40008011607 */
[----:B------:R-:W-:Y:S02]  /*2970*/  UIADD3 UR9, UPT, UPT, -UR8, URZ, URZ ;  /* 0x000000ff08097290 */ /* 0x000fe4000fffe1ff */
[----:B------:R-:W-:Y:S02]  /*2980*/  @!UP0 USEL UR7, UR5, UR7, !UP3 ;  /* 0x0000000705078287 */ /* 0x000fe4000d800000 */
[----:B------:R-:W-:-:S02]  /*2990*/  UIMAD UR9, UR39, UR9, UR4 ;  /* 0x00000009270972a4 */ /* 0x000fc4000f8e0204 */
[----:B------:R-:W-:Y:S02]  /*29a0*/  @!UP0 UIADD3 UR8, UPT, UPT, UR8, -UR7, URZ ;  /* 0x8000000708088290 */ /* 0x000fe4000fffe0ff */
[----:B------:R-:W-:Y:S02]  /*29b0*/  @!UP0 UIMAD UR7, UR9, UR6, UR7 ;  /* 0x00000006090782a4 */ /* 0x000fe4000f8e0207 */
[----:B------:R-:W-:Y:S02]  /*29c0*/  @!UP0 UIMAD UR4, UR39, UR8, UR5 ;  /* 0x00000008270482a4 */ /* 0x000fe4000f8e0205 */
[----:B------:R-:W-:Y:S02]  /*29d0*/  UIMAD UR6, UR20, UR10, UR42 ;  /* 0x0000000a140672a4 */ /* 0x000fe4000f8e022a */
[----:B------:R-:W-:Y:S01]  /*29e0*/  UIMAD UR38, UR4, UR18, UR12 ;  /* 0x00000012042672a4 */ /* 0x000fe2000f8e020c */
[----:B------:R-:W-:Y:S02]  /*29f0*/  @!UP0 UMOV UR5, UR7 ;  /* 0x0000000700058c82 */ /* 0x000fe40008000000 */
[----:B------:R-:W-:-:S12]  /*2a00*/  UIMAD UR42, UR5, UR20, UR6 ;  /* 0x00000014052a72a4 */ /* 0x000fd8000f8e0206 */
.L_x_38:
[----:B------:R-:W1:Y:S02]  /*2a10*/  LDCU UR4, c[0x0][0xb30] ;  /* 0x00016600ff0477ac */ /* 0x000e640008000800 */
[----:B-1----:R-:W-:-:S09]  /*2a20*/  UISETP.NE.AND UP0, UPT, UR4, 0x1, UPT ;  /* 0x000000010400788c */ /* 0x002fd2000bf05270 */
[----:B------:R-:W-:Y:S05]  /*2a30*/  BRA.U UP0, `(.L_x_39) ;  /* 0x0000000100447547 */ /* 0x000fea000b800000 */
[----:B------:R-:W1:Y:S01]  /*2a40*/  LDCU.128 UR8, c[0x0][0xb10] ;  /* 0x00016200ff0877ac */ /* 0x000e620008000c00 */
[----:B------:R-:W2:Y:S01]  /*2a50*/  LDCU UR12, c[0x0][0xb0c] ;  /* 0x00016180ff0c77ac */ /* 0x000ea20008000800 */
[----:B------:R-:W3:Y:S01]  /*2a60*/  LDCU UR13, c[0x0][0xb20] ;  /* 0x00016400ff0d77ac */ /* 0x000ee20008000800 */
[----:B-1----:R-:W-:Y:S02]  /*2a70*/  UIMAD.WIDE.U32 UR6, UR42, UR8, URZ ;  /* 0x000000082a0672a5 */ /* 0x002fe4000f8e00ff */
[----:B------:R-:W-:Y:S02]  /*2a80*/  UIMAD.WIDE.U32 UR4, UR38, UR11, URZ ;  /* 0x0000000b260472a5 */ /* 0x000fe4000f8e00ff */
[----:B--2---:R-:W-:Y:S02]  /*2a90*/  UISETP.NE.AND UP2, UPT, UR12, 0x1, UPT ;  /* 0x000000010c00788c */ /* 0x004fe4000bf45270 */
[----:B------:R-:W-:Y:S01]  /*2aa0*/  UISETP.NE.AND UP0, UPT, UR10, 0x1, UPT ;  /* 0x000000010a00788c */ /* 0x000fe2000bf05270 */
[----:B------:R-:W-:-:S02]  /*2ab0*/  UMOV UR6, UR7 ;  /* 0x0000000700067c82 */ /* 0x000fc40008000000 */
[----:B------:R-:W-:Y:S01]  /*2ac0*/  UMOV UR4, UR5 ;  /* 0x0000000500047c82 */ /* 0x000fe20008000000 */
[----:B------:R-:W-:Y:S02]  /*2ad0*/  USHF.R.U32.HI UR6, URZ, UR9, UR6 ;  /* 0x00000009ff067299 */ /* 0x000fe40008011606 */
[----:B---3--:R-:W-:Y:S02]  /*2ae0*/  USHF.R.U32.HI UR4, URZ, UR13, UR4 ;  /* 0x0000000dff047299 */ /* 0x008fe40008011604 */
[----:B------:R-:W-:Y:S02]  /*2af0*/  USEL UR5, UR42, UR6, !UP2 ;  /* 0x000000062a057287 */ /* 0x000fe4000d000000 */
[----:B------:R-:W-:-:S04]  /*2b00*/  USEL UR4, UR38, UR4, !UP0 ;  /* 0x0000000426047287 */ /* 0x000fc8000c000000 */
[----:B------:R-:W-:Y:S02]  /*2b10*/  UIADD3 UR6, UPT, UPT, UR5, -UR4, URZ ;  /* 0x8000000405067290 */ /* 0x000fe4000fffe0ff */
[----:B------:R-:W-:Y:S02]  /*2b20*/  UIADD3 UR4, UPT, UPT, -UR5, UR4, URZ ;  /* 0x0000000405047290 */ /* 0x000fe4000fffe1ff */
[----:B------:R-:W-:Y:S02]  /*2b30*/  UIMAD UR38, UR6, UR10, UR38 ;  /* 0x0000000a062672a4 */ /* 0x000fe4000f8e0226 */
[----:B------:R-:W-:-:S12]  /*2b40*/  UIMAD UR42, UR4, UR12, UR42 ;  /* 0x0000000c042a72a4 */ /* 0x000fd8000f8e022a */
.L_x_39:
[----:B------:R-:W-:Y:S01]  /*2b50*/  R2UR UR5, R176 ;  /* 0x00000000b00572ca */ /* 0x000fe200000e0000 */
[----:B------:R-:W-:Y:S01]  /*2b60*/  UMOV UR27, UR34 ;  /* 0x00000022001b7c82 */ /* 0x000fe20008000000 */
[----:B------:R-:W-:Y:S02]  /*2b70*/  R2UR UR4, R175 ;  /* 0x00000000af0472ca */ /* 0x000fe400000e0000 */
[----:B------:R-:W-:Y:S02]  /*2b80*/  PLOP3.LUT P1, PT, PT, PT, PT, 0x80, 0x8 ;  /* 0x000000000008781c */ /* 0x000fe40003f2f070 */
[----:B------:R-:W-:-:S07]  /*2b90*/  LOP3.LUT R2, R2, 0x1, RZ, 0x3c, !PT ;  /* 0x0000000102027812 */ /* 0x000fce00078e3cff */
[----:B------:R-:W-:Y:S02]  /*2ba0*/  UIADD3 UR50, UPT, UPT, UR42, UR5, URZ ;  /* 0x000000052a327290 */ /* 0x000fe4000fffe0ff */
[----:B------:R-:W-:Y:S01]  /*2bb0*/  UIADD3 UR21, UPT, UPT, UR38, UR4, URZ ;  /* 0x0000000426157290 */ /* 0x000fe2000fffe0ff */
[----:B------:R-:W-:Y:S11]  /*2bc0*/  BRA.U UP1, `(.L_x_40) ;  /* 0xffffffed013c7547 */ /* 0x000ff6000b83ffff */
[----:B------:R-:W-:Y:S01]  /*2bd0*/  UIADD3 UR25, UPT, UPT, UR25, 0x80, URZ ;  /* 0x0000008019197890 */ /* 0x000fe2000fffe0ff */
[----:B------:R-:W-:-:S03]  /*2be0*/  MOV R3, UR23 ;  /* 0x0000001700037c02 */ /* 0x000fc60008000f00 */
[----:B------:R-:W-:Y:S01]  /*2bf0*/  ULEA UR4, UR26, UR25, 0x3 ;  /* 0x000000191a047291 */ /* 0x000fe2000f8e18ff */
[----:B------:R-:W-:-:S08]  /*2c00*/  SHF.L.U32 R3, R3, 0x1f, RZ ;  /* 0x0000001f03037819 */ /* 0x000fd000000006ff */
[----:B------:R-:W1:Y:S02]  /*2c10*/  SYNCS.PHASECHK.TRANS64.TRYWAIT P0, [UR4], R3 ;  /* 0x00000003ff0075a7 */ /* 0x000e640008001104 */
[----:B-1----:R-:W-:Y:S05]  /*2c20*/  @!P0 BRA `(.L_x_41) ;  /* 0x0000006c00788947 */ /* 0x002fea0003800000 */
.L_x_135:
[----:B------:R-:W-:-:S04]  /*2c30*/  UIADD3 UR4, UPT, UPT, UR26, 0x1, URZ ;  /* 0x000000011a047890 */ /* 0x000fc8000fffe0ff */
[----:B------:R-:W-:-:S04]  /*2c40*/  UISETP.NE.AND UP0, UPT, UR4, 0x10, UPT ;  /* 0x000000100400788c */ /* 0x000fc8000bf05270 */
[----:B------:R-:W-:Y:S02]  /*2c50*/  USEL UR5, URZ, 0x1, UP0 ;  /* 0x00000001ff057887 */ /* 0x000fe40008000000 */
[----:B------:R-:W-:Y:S02]  /*2c60*/  USEL UR4, UR4, URZ, UP0 ;  /* 0x000000ff04047287 */ /* 0x000fe40008000000 */
[----:B------:R-:W-:Y:S02]  /*2c70*/  ULOP3.LUT UR6, UR23, UR5, URZ, 0x3c, !UPT ;  /* 0x0000000517067292 */ /* 0x000fe4000f8e3cff */
[----:B------:R-:W-:-:S04]  /*2c80*/  ULEA UR5, UR4, UR25, 0x3 ;  /* 0x0000001904057291 */ /* 0x000fc8000f8e18ff */
[----:B-1----:R-:W-:-:S04]  /*2c90*/  MOV R3, UR6 ;  /* 0x0000000600037c02 */ /* 0x002fc80008000f00 */
[----:B------:R-:W-:-:S04]  /*2ca0*/  SHF.L.U32 R3, R3, 0x1f, RZ ;  /* 0x0000001f03037819 */ /* 0x000fc800000006ff */
[----:B------:R-:W1:Y:S02]  /*2cb0*/  SYNCS.PHASECHK.TRANS64.TRYWAIT P0, [UR5], R3 ;  /* 0x00000003ff0075a7 */ /* 0x000e640008001105 */
[----:B-1----:R-:W-:Y:S05]  /*2cc0*/  @!P0 BRA `(.L_x_42) ;  /* 0x0000006c00688947 */ /* 0x002fea0003800000 */
.L_x_137:
        /* <DEDUP_REMOVED lines=10> */
.L_x_139:
        /* <DEDUP_REMOVED lines=10> */
.L_x_141:
        /* <DEDUP_REMOVED lines=10> */
.L_x_143:
        /* <DEDUP_REMOVED lines=10> */
.L_x_145:
        /* <DEDUP_REMOVED lines=10> */
.L_x_147:
        /* <DEDUP_REMOVED lines=10> */
.L_x_149:
        /* <DEDUP_REMOVED lines=10> */
.L_x_151:
        /* <DEDUP_REMOVED lines=10> */
.L_x_153:
        /* <DEDUP_REMOVED lines=10> */
.L_x_155:
        /* <DEDUP_REMOVED lines=10> */
.L_x_157:
        /* <DEDUP_REMOVED lines=10> */
.L_x_159:
        /* <DEDUP_REMOVED lines=10> */
.L_x_161:
        /* <DEDUP_REMOVED lines=10> */
.L_x_163:
[----:B------:R-:W-:-:S04]  /*34f0*/  UIADD3 UR4, UPT, UPT, UR4, 0x1, URZ ;  /* 0x0000000104047890 */ /* 0x000fc8000fffe0ff */
[----:B------:R-:W-:-:S04]  /*3500*/  UISETP.NE.AND UP0, UPT, UR4, 0x10, UPT ;  /* 0x000000100400788c */ /* 0x000fc8000bf05270 */
[----:B------:R-:W-:Y:S02]  /*3510*/  USEL UR5, URZ, 0x1, UP0 ;  /* 0x00000001ff057887 */ /* 0x000fe40008000000 */
[----:B------:R-:W-:Y:S02]  /*3520*/  USEL UR4, UR4, URZ, UP0 ;  /* 0x000000ff04047287 */ /* 0x000fe40008000000 */
[----:B------:R-:W-:Y:S02]  /*3530*/  ULOP3.LUT UR5, UR6, UR5, URZ, 0x3c, !UPT ;  /* 0x0000000506057292 */ /* 0x000fe4000f8e3cff */
[----:B------:R-:W-:-:S04]  /*3540*/  ULEA UR4, UR4, UR25, 0x3 ;  /* 0x0000001904047291 */ /* 0x000fc8000f8e18ff */
[----:B------:R-:W-:Y:S02]  /*3550*/  IMAD.U32 R2, RZ, RZ, UR5 ;  /* 0x00000005ff027e24 */ /* 0x000fe4000f8e00ff */
[----:B-1----:R-:W-:-:S03]  /*3560*/  MOV R0, UR4 ;  /* 0x0000000400007c02 */ /* 0x002fc60008000f00 */
[----:B------:R-:W-:-:S07]  /*3570*/  SHF.L.U32 R3, R2, 0x1f, RZ ;  /* 0x0000001f02037819 */ /* 0x000fce00000006ff */
.L_x_56:
[----:B-1----:R1:W2:Y:S02]  /*3580*/  SYNCS.PHASECHK.TRANS64.TRYWAIT P0, [R0+URZ], R3 ;  /* 0x00000003000075a7 */ /* 0x0022a400080011ff */
[----:B--2---:R-:W-:Y:S05]  /*3590*/  @!P0 NANOSLEEP.SYNCS 0x989680 ;  /* 0x009896800000895d */ /* 0x004fea0003900000 */
[----:B------:R-:W2:Y:S02]  /*35a0*/  @!P0 SYNCS.PHASECHK.TRANS64 P0, [R0+URZ], R3 ;  /* 0x00000003000085a7 */ /* 0x000ea400080010ff */
[----:B--2---:R-:W-:Y:S05]  /*35b0*/  @P0 EXIT ;  /* 0x000000000000094d */ /* 0x004fea0003800000 */
[----:B------:R-:W-:Y:S05]  /*35c0*/  BRA `(.L_x_56) ;  /* 0xfffffffc00ec7947 */ /* 0x000fea000383ffff */
.L_x_22:
[----:B------:R-:W-:-:S04]  /*35d0*/  UISETP.NE.AND UP0, UPT, UR43, URZ, UPT ;  /* 0x000000ff2b00728c */ /* 0x000fc8000bf05270 */
[----:B------:R-:W-:-:S09]  /*35e0*/  UISETP.NE.OR UP0, UPT, UR18, 0x1, UP0 ;  /* 0x000000011200788c */ /* 0x000fd20008705670 */
[----:B------:R-:W-:Y:S05]  /*35f0*/  BRA.U UP0, `(.L_x_57) ;  /* 0x0000000100b07547 */ /* 0x000fea000b800000 */
[----:B------:R-:W-:Y:S01]  /*3600*/  UMOV UR4, 0x400 ;  /* 0x0000040000047882 */ /* 0x000fe20000000000 */
[----:B------:R-:W-:Y:S01]  /*3610*/  HFMA2 R2, -RZ, RZ, 0, 5.9604644775390625e-08 ;  /* 0x00000001ff027431 */ /* 0x000fe200000001ff */
[----:B------:R-:W-:Y:S01]  /*3620*/  ULEA UR4, UR43, UR4, 0x18 ;  /* 0x000000042b047291 */ /* 0x000fe2000f8ec0ff */
[----:B------:R-:W-:Y:S01]  /*3630*/  ISETP.GE.U32.AND P0, PT, R3, 0x2, PT ;  /* 0x000000020300780c */ /* 0x000fe20003f06070 */
[----:B------:R-:W-:Y:S02]  /*3640*/  IMAD.MOV.U32 R8, RZ, RZ, RZ ;  /* 0x000000ffff087224 */ /* 0x000fe400078e00ff */
[----:B------:R-:W-:Y:S02]  /*3650*/  UIADD3 UR5, UPT, UPT, UR4, 0x138, URZ ;  /* 0x0000013804057890 */ /* 0x000fe4000fffe0ff */
[----:B------:R-:W-:Y:S02]  /*3660*/  UIADD3 UR8, UPT, UPT, UR4, 0x130, URZ ;  /* 0x0000013004087890 */ /* 0x000fe4000fffe0ff */
[----:B------:R-:W-:-:S12]  /*3670*/  UPRMT UR5, URZ, 0x654, UR5 ;  /* 0x00000654ff057896 */ /* 0x000fd80008000005 */
.L_x_60:
[----:B------:R-:W-:Y:S01]  /*3680*/  SHF.L.U32 R7, R2, 0x1f, RZ ;  /* 0x0000001f02077819 */ /* 0x000fe200000006ff */
[----:B------:R-:W-:Y:S02]  /*3690*/  IMAD.U32 R4, RZ, RZ, UR8 ;  /* 0x00000008ff047e24 */ /* 0x000fe4000f8e00ff */
[----:B------:R-:W-:Y:S01]  /*36a0*/  @!P0 IMAD.MOV.U32 R5, RZ, RZ, 0x10 ;  /* 0x00000010ff058424 */ /* 0x000fe200078e00ff */
[----:B------:R-:W2:Y:S02]  /*36b0*/  SYNCS.PHASECHK.TRANS64.TRYWAIT P1, [UR4+0x138], R7 ;  /* 0x00013807ff0075a7 */ /* 0x000ea40008021104 */
[----:B------:R-:W-:-:S04]  /*36c0*/  PRMT R9, R3, 0x654, R4 ;  /* 0x0000065403097816 */ /* 0x000fc80000000004 */
[----:B------:R-:W-:Y:S01]  /*36d0*/  SEL R0, R9, R0, !P0 ;  /* 0x0000000009007207 */ /* 0x000fe20004000000 */
[----:B--2---:R-:W-:Y:S06]  /*36e0*/  @!P1 BRA `(.L_x_58) ;  /* 0x0000006800309947 */ /* 0x004fec0003800000 */
.L_x_165:
[----:B------:R-:W-:Y:S01]  /*36f0*/  UIADD3 UR6, UPT, UPT, UR4, 0x170, URZ ;  /* 0x0000017004067890 */ /* 0x000fe2000fffe0ff */
[----:B------:R3:W-:Y:S01]  /*3700*/  @!P0 SYNCS.ARRIVE.TRANS64.RED RZ, [R0+URZ], R5 ;  /* 0x0000000500ff89a7 */ /* 0x0007e200080004ff */
[----:B------:R-:W-:Y:S01]  /*3710*/  UIADD3 UR7, UPT, UPT, UR4, 0x130, URZ ;  /* 0x0000013004077890 */ /* 0x000fe2000fffe0ff */
[----:B------:R-:W-:-:S08]  /*3720*/  LOP3.LUT R2, R2, 0x1, RZ, 0x3c, !PT ;  /* 0x0000000102027812 */ /* 0x000fd000078e3cff */
[----:B------:R-:W-:Y:S06]  /*3730*/  UGETNEXTWORKID.BROADCAST [UR6], [UR7] ;  /* 0x00000000060073ca */ /* 0x000fec0008000100 */
[----:B---3--:R-:W-:-:S04]  /*3740*/  SHF.L.U32 R5, R8, 0x1f, RZ ;  /* 0x0000001f08057819 */ /* 0x008fc800000006ff */
[----:B------:R-:W3:Y:S02]  /*3750*/  SYNCS.PHASECHK.TRANS64.TRYWAIT P1, [UR4+0x130], R5 ;  /* 0x00013005ff0075a7 */ /* 0x000ee40008021104 */
[----:B---3--:R-:W-:Y:S05]  /*3760*/  @!P1 BRA `(.L_x_59) ;  /* 0x0000006800289947 */ /* 0x008fea0003800000 */
.L_x_167:
[----:B--2---:R-:W2:Y:S01]  /*3770*/  LDS.128 R4, [UR4+0x170] ;  /* 0x00017004ff047984 */ /* 0x004ea20008000c00 */
[----:B------:R-:W-:Y:S01]  /*3780*/  LOP3.LUT R8, R8, 0x1, RZ, 0x3c, !PT ;  /* 0x0000000108087812 */ /* 0x000fe200078e3cff */
[----:B------:R-:W-:Y:S01]  /*3790*/  @!PT LDS RZ, [RZ] ;  /* 0x00000000fffff984 */ /* 0x000fe20000000800 */
[----:B------:R-:W-:Y:S01]  /*37a0*/  @!PT LDS RZ, [RZ] ;  /* 0x00000000fffff984 */ /* 0x000fe20000000800 */
[----:B------:R-:W-:Y:S01]  /*37b0*/  @!PT LDS RZ, [RZ] ;  /* 0x00000000fffff984 */ /* 0x000fe20000000800 */
[----:B------:R-:W-:Y:S01]  /*37c0*/  @!PT LDS RZ, [RZ] ;  /* 0x00000000fffff984 */ /* 0x000fe20000000800 */
[----:B------:R3:W-:Y:S06]  /*37d0*/  MEMBAR.ALL.CTA ;  /* 0x0000000000007992 */ /* 0x0007ec0000008000 */
[----:B---3--:R-:W3:Y:S02]  /*37e0*/  FENCE.VIEW.ASYNC.S ;  /* 0x00000000000073c6 */ /* 0x008ee40000000000 */
[----:B---3--:R-:W-:Y:S01]  /*37f0*/  SYNCS.ARRIVE.TRANS64.RED.A1T0 RZ, [UR5], RZ ;  /* 0x000000ffffff79a7 */ /* 0x008fe20008100405 */
[----:B--2---:R-:W-:-:S13]  /*3800*/  LOP3.LUT P1, RZ, R6, 0x1, RZ, 0xc0, !PT ;  /* 0x0000000106ff7812 */ /* 0x004fda000782c0ff */
[----:B------:R-:W-:Y:S05]  /*3810*/  @P1 BRA `(.L_x_60) ;  /* 0xfffffffc00981947 */ /* 0x000fea000383ffff */
[----:B------:R-:W-:-:S04]  /*3820*/  SHF.L.U32 R0, R2, 0x1f, RZ ;  /* 0x0000001f02007819 */ /* 0x000fc800000006ff */
[----:B------:R-:W2:Y:S02]  /*3830*/  SYNCS.PHASECHK.TRANS64 P0, [UR4+0x138], R0 ;  /* 0x00013800ff0075a7 */ /* 0x000ea40008001004 */
[----:B-12---:R-:W-:Y:S05]  /*3840*/  @P0 EXIT ;  /* 0x000000000000094d */ /* 0x006fea0003800000 */
[----:B------:R-:W-:-:S07]  /*3850*/  MOV R0, UR4 ;  /* 0x0000000400007c02 */ /* 0x000fce0008000f00 */
.L_x_61:
[----:B-1----:R-:W-:-:S04]  /*3860*/  SHF.L.U32 R3, R2, 0x1f, RZ ;  /* 0x0000001f02037819 */ /* 0x002fc800000006ff */
[----:B------:R1:W2:Y:S03]  /*3870*/  SYNCS.PHASECHK.TRANS64.TRYWAIT P0, [R0+URZ+0x138], R3 ;  /* 0x00013803000075a7 */ /* 0x0002a600080011ff */
[----:B--2---:R-:W-:Y:S05]  /*3880*/  @!P0 NANOSLEEP.SYNCS 0x989680 ;  /* 0x009896800000895d */ /* 0x004fea0003900000 */
[----:B------:R-:W2:Y:S02]  /*3890*/  @!P0 SYNCS.PHASECHK.TRANS64 P0, [R0+URZ+0x138], R3 ;  /* 0x00013803000085a7 */ /* 0x000ea400080010ff */
[----:B--2---:R-:W-:Y:S05]  /*38a0*/  @P0 EXIT ;  /* 0x000000000000094d */ /* 0x004fea0003800000 */
[----:B------:R-:W-:Y:S05]  /*38b0*/  BRA `(.L_x_61) ;  /* 0xfffffffc00e87947 */ /* 0x000fea000383ffff */
.L_x_57:
[----:B------:R-:W-:Y:S05]  /*38c0*/  BRA.U UP4, `(.L_x_62) ;  /* 0x00000011045c7547 */ /* 0x000fea000b800000 */
[----:B------:R-:W-:Y:S01]  /*38d0*/  UMOV UR5, 0x40 ;  /* 0x0000004000057882 */ /* 0x000fe20000000000 */
[----:B------:R-:W-:Y:S01]  /*38e0*/  NOP ;  /* 0x0000000000007918 */ /* 0x000fe20000000000 */
[----:B------:R-:W-:Y:S01]  /*38f0*/  ULEA UR5, UR43, UR5, 0x18 ;  /* 0x000000052b057291 */ /* 0x000fe2000f8ec0ff */
[----:B------:R-:W-:Y:S02]  /*3900*/  UMOV UR6, 0x400 ;  /* 0x0000040000067882 */ /* 0x000fe40000000000 */
[----:B------:R-:W-:-:S06]  /*3910*/  ULEA UR6, UR43, UR6, 0x18 ;  /* 0x000000062b067291 */ /* 0x000fcc000f8ec0ff */
[----:B------:R-:W2:Y:S02]  /*3920*/  LDS.U8 R3, [UR5+0x1c] ;  /* 0x00001c05ff037984 */ /* 0x000ea40008000000 */
[----:B--2---:R-:W-:-:S13]  /*3930*/  ISETP.NE.AND P0, PT, R3, RZ, PT ;  /* 0x000000ff0300720c */ /* 0x004fda0003f05270 */
[----:B------:R-:W-:Y:S05]  /*3940*/  @P0 BRA `(.L_x_63) ;  /* 0x0000000400080947 */ /* 0x000fea0003800000 */
[----:B------:R-:W-:Y:S02]  /*3950*/  UISETP.NE.U32.AND UP1, UPT, UR31, 0x1, UPT ;  /* 0x000000011f00788c */ /* 0x000fe4000bf25070 */
[----:B------:R-:W-:-:S07]  /*3960*/  UIADD3 UR7, UPT, UPT, UR5, 0x8, URZ ;  /* 0x0000000805077890 */ /* 0x000fce000fffe0ff */
[----:B------:R-:W-:Y:S05]  /*3970*/  BRA.U !UP1, `(.L_x_64) ;  /* 0x00000001099c7547 */ /* 0x000fea000b800000 */
[----:B------:R-:W-:Y:S01]  /*3980*/  ELECT P0, URZ, PT ;  /* 0x0000000000ff782f */ /* 0x000fe20003800000 */
[----:B------:R-:W-:-:S12]  /*3990*/  BSSY B0, `(.L_x_64) ;  /* 0x0000025000007945 */ /* 0x000fd80003800000 */
[----:B------:R-:W-:Y:S05]  /*39a0*/  @!P0 BRA `(.L_x_65) ;  /* 0x00000000008c8947 */ /* 0x000fea0003800000 */
[----:B------:R-:W-:-:S05]  /*39b0*/  UMOV UR4, 0x10 ;  /* 0x0000001000047882 */ /* 0x000fca0000000000 */
[----:B------:R-:W-:Y:S04]  /*39c0*/  DEPBAR.LE SB2, 0x36 ;  /* 0x0000ad800000791a */ /* 0x000fe80000000000 */
[----:B------:R-:W2:Y:S02]  /*39d0*/  UTCATOMSWS.2CTA.FIND_AND_SET.ALIGN UP0, UR4, UR4 ;  /* 0x00000004000475e3 */ /* 0x000ea40008200800 */
[----:B--2---:R-:W-:Y:S01]  /*39e0*/  MOV R10, UR4 ;  /* 0x00000004000a7c02 */ /* 0x004fe20008000f00 */
[----:B------:R-:W-:Y:S06]  /*39f0*/  BRA.U UP0, `(.L_x_66) ;  /* 0x0000000100187547 */ /* 0x000fec000b800000 */
.L_x_67:
[----:B------:R-:W-:Y:S05]  /*3a00*/  NANOSLEEP 0x64 ;  /* 0x000000640000795d */ /* 0x000fea0003800000 */
[----:B------:R-:W-:-:S05]  /*3a10*/  UMOV UR4, 0x10 ;  /* 0x0000001000047882 */ /* 0x000fca0000000000 */
[----:B------:R-:W-:Y:S04]  /*3a20*/  DEPBAR.LE SB2, 0x36 ;  /* 0x0000ad800000791a */ /* 0x000fe80000000000 */
[----:B------:R-:W2:Y:S02]  /*3a30*/  UTCATOMSWS.2CTA.FIND_AND_SET.ALIGN UP0, UR4, UR4 ;  /* 0x00000004000475e3 */ /* 0x000ea40008200800 */
[----:B--2---:R-:W-:Y:S01]  /*3a40*/  MOV R10, UR4 ;  /* 0x00000004000a7c02 */ /* 0x004fe20008000f00 */
[----:B------:R-:W-:Y:S05]  /*3a50*/  BRA.U !UP0, `(.L_x_67) ;  /* 0xfffffffd08e87547 */ /* 0x000fea000b83ffff */
.L_x_66:
[----:B------:R-:W2:Y:S01]  /*3a60*/  LDS R6, [UR5+0x10] ;  /* 0x00001005ff067984 */ /* 0x000ea20008000800 */
[----:B------:R-:W-:Y:S01]  /*3a70*/  IMAD.U32 R3, RZ, RZ, UR6 ;  /* 0x00000006ff037e24 */ /* 0x000fe2000f8e00ff */
[----:B------:R-:W-:-:S03]  /*3a80*/  MOV R4, UR30 ;  /* 0x0000001e00047c02 */ /* 0x000fc60008000f00 */
[----:B------:R-:W-:Y:S01]  /*3a90*/  VIADD R3, R3, 0x180 ;  /* 0x0000018003037836 */ /* 0x000fe20000000000 */
[----:B--2---:R-:W-:-:S04]  /*3aa0*/  SHF.L.U32 R6, R6, 0x1f, RZ ;  /* 0x0000001f06067819 */ /* 0x004fc800000006ff */
[----:B------:R-:W2:Y:S02]  /*3ab0*/  SYNCS.PHASECHK.TRANS64.TRYWAIT P0, [UR5+0x8], R6 ;  /* 0x00000806ff0075a7 */ /* 0x000ea40008001105 */
[----:B--2---:R-:W-:Y:S05]  /*3ac0*/  @P0 BRA `(.L_x_68) ;  /* 0x0000000000080947 */ /* 0x004fea0003800000 */
[----:B------:R-:W2:Y:S02]  /*3ad0*/  SYNCS.PHASECHK.TRANS64.TRYWAIT P0, [UR5+0x8], R6 ;  /* 0x00000806ff0075a7 */ /* 0x000ea40008001105 */
[----:B--2---:R-:W-:Y:S05]  /*3ae0*/  @!P0 BRA `(.L_x_69) ;  /* 0x0000006400608947 */ /* 0x004fea0003800000 */
.L_x_68:
[----:B------:R-:W-:Y:S01]  /*3af0*/  PRMT R4, R4, 0x654, R3 ;  /* 0x0000065404047816 */ /* 0x000fe20000000003 */
[----:B------:R-:W-:Y:S01]  /*3b00*/  HFMA2 R3, -RZ, RZ, 0, 5.9604644775390625e-08 ;  /* 0x00000001ff037431 */ /* 0x000fe200000001ff */
[----:B------:R-:W-:Y:S01]  /*3b10*/  UPRMT UR4, UR30, 0x654, UR7 ;  /* 0x000006541e047896 */ /* 0x000fe20008000007 */
[----:B------:R-:W-:Y:S02]  /*3b20*/  IMAD.MOV.U32 R7, RZ, RZ, 0xffff ;  /* 0x0000ffffff077424 */ /* 0x000fe400078e00ff */
[----:B--2---:R-:W-:Y:S02]  /*3b30*/  IMAD.MOV.U32 R6, RZ, RZ, 0x4 ;  /* 0x00000004ff067424 */ /* 0x004fe400078e00ff */
[----:B------:R-:W-:Y:S01]  /*3b40*/  IMAD.SHL.U32 R9, R10, 0x20, RZ ;  /* 0x000000200a097824 */ /* 0x000fe200078e00ff */
[----:B------:R-:W-:Y:S02]  /*3b50*/  MOV R5, UR4 ;  /* 0x0000000400057c02 */ /* 0x000fe40008000f00 */
[-C--:B------:R-:W-:Y:S01]  /*3b60*/  SHF.L.U32 R8, R7, R10.reuse, RZ ;  /* 0x0000000a07087219 */ /* 0x080fe200000006ff */
[----:B------:R2:W-:Y:S01]  /*3b70*/  SYNCS.ARRIVE.TRANS64.RED RZ, [UR4], R6 ;  /* 0x00000006ffff79a7 */ /* 0x0005e20008000404 */
[----:B------:R-:W-:Y:S01]  /*3b80*/  SHF.L.U32 R7, R3, R10, RZ ;  /* 0x0000000a03077219 */ /* 0x000fe200000006ff */
[----:B------:R2:W-:Y:S04]  /*3b90*/  STS [UR6+0x180], R9 ;  /* 0x00018009ff007988 */ /* 0x0005e80008000806 */
[----:B------:R2:W-:Y:S04]  /*3ba0*/  STAS [R4.64], R10 ;  /* 0x0000000a04007dbd */ /* 0x0005e8000c0008ff */
[----:B------:R2:W-:Y:S04]  /*3bb0*/  ATOMS.OR RZ, [UR5+0x14], R8 ;  /* 0x00001408ffff798c */ /* 0x0005e8000b000005 */
[----:B------:R2:W-:Y:S04]  /*3bc0*/  ATOMS.OR RZ, [UR5+0x18], R7 ;  /* 0x00001807ffff798c */ /* 0x0005e8000b000005 */
[----:B------:R2:W-:Y:S02]  /*3bd0*/  ATOMS.XOR RZ, [UR5+0x10], R3 ;  /* 0x00001003ffff798c */ /* 0x0005e4000b800005 */
.L_x_65:
[----:B-1----:R-:W-:Y:S05]  /*3be0*/  BSYNC B0 ;  /* 0x0000000000007941 */ /* 0x002fea0003800000 */
.L_x_64:
[----:B------:R-:W-:Y:S05]  /*3bf0*/  BRA.U UP1, `(.L_x_70) ;  /* 0x00000001016c7547 */ /* 0x000fea000b800000 */
[----:B------:R-:W-:-:S03]  /*3c00*/  UMOV UR4, 0xffffffff ;  /* 0xffffffff00047882 */ /* 0x000fc60000000000 */
[----:B------:R-:W-:Y:S05]  /*3c10*/  BRA.DIV UR4, `(.L_x_71) ;  /* 0x00000066042c7947 */ /* 0x000fea000b800000 */
[----:B------:R-:W-:-:S13]  /*3c20*/  ELECT P6, URZ, PT ;  /* 0x0000000000ff782f */ /* 0x000fda00038c0000 */
.L_x_170:
[----:B------:R-:W-:Y:S05]  /*3c30*/  @!P6 BRA `(.L_x_70) ;  /* 0x00000000005ce947 */ /* 0x000fea0003800000 */
[----:B--2---:R-:W2:Y:S02]  /*3c40*/  LDS R4, [UR5+0x10] ;  /* 0x00001005ff047984 */ /* 0x004ea40008000800 */
[----:B--2---:R-:W-:-:S04]  /*3c50*/  SHF.L.U32 R4, R4, 0x1f, RZ ;  /* 0x0000001f04047819 */ /* 0x004fc800000006ff */
[----:B------:R-:W2:Y:S02]  /*3c60*/  SYNCS.PHASECHK.TRANS64.TRYWAIT P0, [UR5+0x8], R4 ;  /* 0x00000804ff0075a7 */ /* 0x000ea40008001105 */
[----:B--2---:R-:W-:Y:S05]  /*3c70*/  @P0 BRA `(.L_x_72) ;  /* 0x0000000000080947 */ /* 0x004fea0003800000 */
[----:B------:R-:W2:Y:S02]  /*3c80*/  SYNCS.PHASECHK.TRANS64.TRYWAIT P0, [UR5+0x8], R4 ;  /* 0x00000804ff0075a7 */ /* 0x000ea40008001105 */
[----:B--2---:R-:W-:Y:S05]  /*3c90*/  @!P0 BRA `(.L_x_73) ;  /* 0x00000064002c8947 */ /* 0x004fea0003800000 */
.L_x_72:
[----:B------:R-:W3:Y:S01]  /*3ca0*/  LDS R6, [UR6+0x180] ;  /* 0x00018006ff067984 */ /* 0x000ee20008000800 */
[----:B--2---:R-:W-:Y:S02]  /*3cb0*/  HFMA2 R3, -RZ, RZ, 0, 5.9604644775390625e-08 ;  /* 0x00000001ff037431 */ /* 0x004fe400000001ff */
[----:B------:R-:W-:Y:S01]  /*3cc0*/  IMAD.MOV.U32 R4, RZ, RZ, 0xffff ;  /* 0x0000ffffff047424 */ /* 0x000fe200078e00ff */
[----:B------:R-:W-:Y:S01]  /*3cd0*/  UPRMT UR4, UR30, 0x654, UR7 ;  /* 0x000006541e047896 */ /* 0x000fe20008000007 */
[----:B---3--:R-:W-:-:S03]  /*3ce0*/  IMAD.SHL.U32 R5, R6, 0x20, RZ ;  /* 0x0000002006057824 */ /* 0x008fc600078e00ff */
[-C--:B------:R-:W-:Y:S02]  /*3cf0*/  SHF.L.U32 R4, R4, R6.reuse, RZ ;  /* 0x0000000604047219 */ /* 0x080fe400000006ff */
[----:B------:R-:W-:Y:S01]  /*3d00*/  SHF.L.U32 R6, R3, R6, RZ ;  /* 0x0000000603067219 */ /* 0x000fe200000006ff */
[----:B------:R3:W-:Y:S04]  /*3d10*/  STS [UR6+0x180], R5 ;  /* 0x00018005ff007988 */ /* 0x0007e80008000806 */
[----:B------:R3:W-:Y:S04]  /*3d20*/  ATOMS.OR RZ, [UR5+0x14], R4 ;  /* 0x00001404ffff798c */ /* 0x0007e8000b000005 */
[----:B------:R3:W-:Y:S01]  /*3d30*/  ATOMS.OR RZ, [UR5+0x18], R6 ;  /* 0x00001806ffff798c */ /* 0x0007e2000b000005 */
[----:B------:R-:W-:Y:S03]  /*3d40*/  SYNCS.ARRIVE.TRANS64.RED.A1T0 RZ, [UR4], RZ ;  /* 0x000000ffffff79a7 */ /* 0x000fe60008100404 */
[----:B------:R3:W-:Y:S01]  /*3d50*/  ATOMS.XOR RZ, [UR5+0x10], R3 ;  /* 0x00001003ffff798c */ /* 0x0007e2000b800005 */
[----:B------:R-:W-:Y:S05]  /*3d60*/  BRA `(.L_x_70) ;  /* 0x0000000000107947 */ /* 0x000fea0003800000 */
.L_x_63:
[----:B------:R-:W-:Y:S02]  /*3d70*/  MOV R3, 0xffffffff ;  /* 0xffffffff00037802 */ /* 0x000fe40000000f00 */
[----:B------:R-:W-:-:S03]  /*3d80*/  MOV R4, 0x3db0 ;  /* 0x00003db000047802 */ /* 0x000fc60000000f00 */
[----:B------:R2:W-:Y:S04]  /*3d90*/  STS [UR6+0x180], R3 ;  /* 0x00018003ff007988 */ /* 0x0005e80008000806 */
[----:B-12--5:R-:W-:Y:S05]  /*3da0*/  CALL.REL.NOINC `($__internal_1_$__cuda_sm10x_tcgen05_guardrail_trap_phase_invalid_during_alloc) ;  /* 0x0000006800507944 */ /* 0x026fea0003c00000 */
.L_x_70:
[----:B------:R-:W-:Y:S05]  /*3db0*/  WARPSYNC.ALL ;  /* 0x0000000000007948 */ /* 0x000fea0003800000 */
[----:B------:R-:W4:Y:S01]  /*3dc0*/  S2UR UR17, SR_CgaCtaId ;  /* 0x00000000001179c3 */ /* 0x000f220000008800 */
[----:B------:R-:W-:Y:S01]  /*3dd0*/  UMOV UR4, 0x400 ;  /* 0x0000040000047882 */ /* 0x000fe20000000000 */
[----:B------:R-:W-:-:S06]  /*3de0*/  NOP ;  /* 0x0000000000007918 */ /* 0x000fcc0000000000 */
[----:B------:R-:W-:Y:S06]  /*3df0*/  BAR.ARV 0x6, 0xa0 ;  /* 0x0182800000007b1d */ /* 0x000fec0000002000 */
[----:B------:R-:W1:Y:S01]  /*3e00*/  LDCU.64 UR6, c[0x0][0x388] ;  /* 0x00007100ff0677ac */ /* 0x000e620008000a00 */
[----:B------:R-:W-:Y:S01]  /*3e10*/  LOP3.LUT R2, R2, 0xffff, RZ, 0xc0, !PT ;  /* 0x0000ffff02027812 */ /* 0x000fe200078ec0ff */
[----:B--2---:R-:W-:Y:S01]  /*3e20*/  IMAD.MOV.U32 R8, RZ, RZ, 0x1 ;  /* 0x00000001ff087424 */ /* 0x004fe200078e00ff */
[----:B------:R-:W-:Y:S01]  /*3e30*/  LOP3.LUT R0, R0, 0xffff, RZ, 0xc0, !PT ;  /* 0x0000ffff00007812 */ /* 0x000fe200078ec0ff */
[----:B------:R-:W2:Y:S01]  /*3e40*/  LDCU UR8, c[0x0][0x390] ;  /* 0x00007200ff0877ac */ /* 0x000ea20008000800 */
[----:B------:R-:W-:Y:S01]  /*3e50*/  R2UR UR18, R2 ;  /* 0x00000000021272ca */ /* 0x000fe200000e0000 */
[----:B------:R-:W-:Y:S01]  /*3e60*/  IMAD.MOV.U32 R2, RZ, RZ, RZ ;  /* 0x000000ffff027224 */ /* 0x000fe200078e00ff */
[----:B------:R-:W-:Y:S01]  /*3e70*/  R2UR UR28, R0 ;  /* 0x00000000001c72ca */ /* 0x000fe200000e0000 */
[----:B------:R-:W-:Y:S01]  /*3e80*/  IMAD.MOV.U32 R0, RZ, RZ, RZ ;  /* 0x000000ffff007224 */ /* 0x000fe200078e00ff */
[----:B------:R-:W-:Y:S01]  /*3e90*/  UMOV UR21, URZ ;  /* 0x000000ff00157c82 */ /* 0x000fe20008000000 */
[----:B----4-:R-:W-:-:S02]  /*3ea0*/  ULEA UR17, UR17, UR4, 0x18 ;  /* 0x0000000411117291 */ /* 0x010fc4000f8ec0ff */
[----:B------:R-:W-:Y:S01]  /*3eb0*/  UISETP.NE.AND UP3, UPT, UR31, URZ, UPT ;  /* 0x000000ff1f00728c */ /* 0x000fe2000bf65270 */
[----:B------:R-:W-:Y:S01]  /*3ec0*/  UMOV UR16, URZ ;  /* 0x000000ff00107c82 */ /* 0x000fe20008000000 */
[----:B------:R-:W-:Y:S01]  /*3ed0*/  UMOV UR26, 0x0 ;  /* 0x00000000001a7882 */ /* 0x000fe20000000000 */
[----:B------:R-:W-:Y:S01]  /*3ee0*/  UMOV UR27, 0x10210010 ;  /* 0x10210010001b7882 */ /* 0x000fe20000000000 */
[----:B------:R-:W-:Y:S01]  /*3ef0*/  UMOV UR24, 0x0 ;  /* 0x0000000000187882 */ /* 0x000fe20000000000 */
[----:B-1----:R-:W-:Y:S02]  /*3f00*/  UIADD3 UR4, UPT, UPT, UR6, 0x3f, URZ ;  /* 0x0000003f06047890 */ /* 0x002fe4000fffe0ff */
[----:B---3--:R-:W1:Y:S01]  /*3f10*/  LDS R3, [UR17+0x180] ;  /* 0x00018011ff037984 */ /* 0x008e620008000800 */
[----:B------:R-:W-:Y:S02]  /*3f20*/  UIADD3 UR6, UPT, UPT, UR17, 0x8400, URZ ;  /* 0x0000840011067890 */ /* 0x000fe4000fffe0ff */
[----:B------:R-:W-:-:S02]  /*3f30*/  USHF.R.S32.HI UR5, URZ, 0x1f, UR4 ;  /* 0x0000001fff057899 */ /* 0x000fc40008011404 */
[----:B------:R-:W-:Y:S02]  /*3f40*/  USHF.R.U32.HI UR6, URZ, 0x4, UR6 ;  /* 0x00000004ff067899 */ /* 0x000fe40008011606 */
[----:B------:R-:W-:Y:S02]  /*3f50*/  ULEA.HI UR4, UR5, UR4, URZ, 0x6 ;  /* 0x0000000405047291 */ /* 0x000fe4000f8f30ff */
[----:B------:R-:W-:Y:S02]  /*3f60*/  UIADD3 UR5, UPT, UPT, UR17, 0x28400, URZ ;  /* 0x0002840011057890 */ /* 0x000fe4000fffe0ff */
[----:B------:R-:W-:Y:S02]  /*3f70*/  USHF.R.S32.HI UR4, URZ, 0x6, UR4 ;  /* 0x00000006ff047899 */ /* 0x000fe40008011404 */
[----:B------:R-:W-:Y:S02]  /*3f80*/  USHF.R.U32.HI UR5, URZ, 0x4, UR5 ;  /* 0x00000004ff057899 */ /* 0x000fe40008011605 */
[----:B------:R-:W-:-:S02]  /*3f90*/  UIMAD UR7, UR4, UR7, URZ ;  /* 0x00000007040772a4 */ /* 0x000fc4000f8e02ff */
[----:B------:R-:W-:Y:S02]  /*3fa0*/  UIADD3 UR4, UPT, UPT, UR17, 0x138, URZ ;  /* 0x0000013811047890 */ /* 0x000fe4000fffe0ff */
[----:B------:R-:W-:Y:S02]  /*3fb0*/  ULOP3.LUT UR6, UR6, 0x3fff, URZ, 0xc0, !UPT ;  /* 0x00003fff06067892 */ /* 0x000fe4000f8ec0ff */
[----:B------:R-:W-:Y:S02]  /*3fc0*/  UPRMT UR23, URZ, 0x654, UR4 ;  /* 0x00000654ff177896 */ /* 0x000fe40008000004 */
[----:B--2---:R-:W-:Y:S02]  /*3fd0*/  UIMAD UR4, UR7, UR8, URZ ;  /* 0x00000008070472a4 */ /* 0x004fe4000f8e02ff */
[----:B------:R-:W-:Y:S02]  /*3fe0*/  ULOP3.LUT UR20, UR5, 0x3fff, URZ, 0xc0, !UPT ;  /* 0x00003fff05147892 */ /* 0x000fe4000f8ec0ff */
[----:B------:R-:W-:-:S02]  /*3ff0*/  ULOP3.LUT UR19, UR6, 0x10000, URZ, 0xfc, !UPT ;  /* 0x0001000006137892 */ /* 0x000fc4000f8efcff */
[----:B------:R-:W-:Y:S02]  /*4000*/  UIADD3 UR29, UPT, UPT, UR4, -0x1, URZ ;  /* 0xffffffff041d7890 */ /* 0x000fe4000fffe0ff */
[----:B------:R-:W-:Y:S01]  /*4010*/  UISETP.GE.AND UP4, UPT, UR4, 0x1, UPT ;  /* 0x000000010400788c */ /* 0x000fe2000bf86270 */
[----:B------:R-:W-:Y:S01]  /*4020*/  UMOV UR25, 0x10210010 ;  /* 0x1021001000197882 */ /* 0x000fe20000000000 */
[C---:B-1----:R-:W-:Y:S01]  /*4030*/  VIADD R5, R3.reuse, 0x80 ;  /* 0x0000008003057836 */ /* 0x042fe20000000000 */
[----:B------:R-:W-:-:S04]  /*4040*/  LOP3.LUT R4, R3, 0xffff, RZ, 0xc0, !PT ;  /* 0x0000ffff03047812 */ /* 0x000fc800078ec0ff */
[----:B------:R-:W-:-:S05]  /*4050*/  LOP3.LUT R5, R5, 0xffff, RZ, 0xc0, !PT ;  /* 0x0000ffff05057812 */ /* 0x000fca00078ec0ff */
[----:B------:R1:W-:Y:S02]  /*4060*/  STL.64 [R1], R4 ;  /* 0x0000000401007387 */ /* 0x0003e40000100a00 */
.L_x_82:
[----:B-1----:R-:W-:-:S04]  /*4070*/  SHF.L.U32 R5, R2, 0x1f, RZ ;  /* 0x0000001f02057819 */ /* 0x002fc800000006ff */
[----:B------:R-:W1:Y:S02]  /*4080*/  SYNCS.PHASECHK.TRANS64.TRYWAIT P0, [UR17+0x130], R5 ;  /* 0x00013005ff0075a7 */ /* 0x000e640008001111 */
[----:B-1-34-:R-:W-:Y:S05]  /*4090*/  @!P0 BRA `(.L_x_74) ;  /* 0x0000006000448947 */ /* 0x01afea0003800000 */
.L_x_172:
[----:B-1----:R-:W1:Y:S01]  /*40a0*/  LDS.128 R4, [UR17+0x170] ;  /* 0x00017011ff047984 */ /* 0x002e620008000c00 */
[----:B------:R-:W-:Y:S01]  /*40b0*/  ULEA UR22, UR21, UR17, 0x3 ;  /* 0x0000001115167291 */ /* 0x000fe2000f8e18ff */
[----:B------:R-:W-:Y:S01]  /*40c0*/  @!PT LDS RZ, [RZ] ;  /* 0x00000000fffff984 */ /* 0x000fe20000000800 */
[----:B------:R-:W-:Y:S01]  /*40d0*/  @!PT LDS RZ, [RZ] ;  /* 0x00000000fffff984 */ /* 0x000fe20000000800 */
[----:B------:R-:W-:Y:S01]  /*40e0*/  @!PT LDS RZ, [RZ] ;  /* 0x00000000fffff984 */ /* 0x000fe20000000800 */
[----:B------:R-:W-:Y:S01]  /*40f0*/  @!PT LDS RZ, [RZ] ;  /* 0x00000000fffff984 */ /* 0x000fe20000000800 */
[----:B------:R2:W-:Y:S06]  /*4100*/  MEMBAR.ALL.CTA ;  /* 0x0000000000007992 */ /* 0x0005ec0000008000 */
[----:B--2---:R-:W2:Y:S02]  /*4110*/  FENCE.VIEW.ASYNC.S ;  /* 0x00000000000073c6 */ /* 0x004ea40000000000 */
[----:B--2---:R-:W-:Y:S01]  /*4120*/  SYNCS.ARRIVE.TRANS64.RED.A1T0 RZ, [UR23], RZ ;  /* 0x000000ffffff79a7 */ /* 0x004fe20008100417 */
[----:B-1----:R-:W-:Y:S01]  /*4130*/  LOP3.LUT P2, RZ, R6, 0x1, RZ, 0xc0, !PT ;  /* 0x0000000106ff7812 */ /* 0x002fe2000784c0ff */
[----:B------:R-:W-:-:S12]  /*4140*/  BRA.U UP3, `(.L_x_75) ;  /* 0x00000001030c7547 */ /* 0x000fd8000b800000 */
[----:B------:R-:W-:-:S04]  /*4150*/  SHF.L.U32 R5, R8, 0x1f, RZ ;  /* 0x0000001f08057819 */ /* 0x000fc800000006ff */
[----:B------:R-:W1:Y:S02]  /*4160*/  SYNCS.PHASECHK.TRANS64.TRYWAIT P0, [UR22+0x150], R5 ;  /* 0x00015005ff0075a7 */ /* 0x000e640008001116 */
[----:B-1----:R-:W-:Y:S05]  /*4170*/  @!P0 BRA `(.L_x_76) ;  /* 0x0000006000248947 */ /* 0x002fea0003800000 */
.L_x_75:
[----:B------:R-:W-:Y:S05]  /*4180*/  BRA.U UP3, `(.L_x_77) ;  /* 0x0000000103d47547 */ /* 0x000fea000b800000 */
[----:B------:R-:W-:Y:S05]  /*4190*/  BRA.U !UP4, `(.L_x_78) ;  /* 0x000000010cc47547 */ /* 0x000fea000b800000 */
[----:B------:R-:W-:Y:S01]  /*41a0*/  ULEA UR4, UR21, UR48, 0x2 ;  /* 0x0000003015047291 */ /* 0x000fe2000f8e10ff */
[----:B-1----:R-:W-:-:S08]  /*41b0*/  SHF.L.U32 R4, R0, 0x1f, RZ ;  /* 0x0000001f00047819 */ /* 0x002fd000000006ff */
[----:B------:R-:W5:Y:S01]  /*41c0*/  LDL R5, [UR4] ;  /* 0x00000004ff057983 */ /* 0x000f620008100800 */
[----:B------:R-:W-:Y:S02]  /*41d0*/  ULEA UR4, UR16, UR17, 0x3 ;  /* 0x0000001110047291 */ /* 0x000fe4000f8e18ff */
[----:B------:R-:W-:Y:S01]  /*41e0*/  UPLOP3.LUT UP2, UPT, UPT, UPT, UPT, 0x40, 0x4 ;  /* 0x000000000004789c */ /* 0x000fe20003f4e870 */
[----:B------:R-:W-:Y:S01]  /*41f0*/  UMOV UR15, UR29 ;  /* 0x0000001d000f7c82 */ /* 0x000fe20008000000 */
[----:B------:R-:W-:-:S05]  /*4200*/  UMOV UR5, UR16 ;  /* 0x0000001000057c82 */ /* 0x000fca0008000000 */
[----:B------:R1:W2:Y:S04]  /*4210*/  SYNCS.PHASECHK.TRANS64.TRYWAIT P1, [UR4], R4 ;  /* 0x00000004ff0075a7 */ /* 0x0002a80008021104 */
.L_x_81:
[----:B---3--:R-:W-:Y:S01]  /*4220*/  ULEA UR10, UR5, UR17, 0x3 ;  /* 0x00000011050a7291 */ /* 0x008fe2000f8e18ff */
[----:B--2-4-:R-:W-:Y:S11]  /*4230*/  @P1 BRA `(.L_x_79) ;  /* 0x00000000000c1947 */ /* 0x014ff60003800000 */
[----:B------:R-:W-:Y:S04]  /*4240*/  SHF.L.U32 R7, R0, 0x1f, RZ ;  /* 0x0000001f00077819 */ /* 0x000fe800000006ff */
[----:B------:R-:W2:Y:S02]  /*4250*/  SYNCS.PHASECHK.TRANS64.TRYWAIT P0, [UR10], R7 ;  /* 0x00000007ff0075a7 */ /* 0x000ea4000800110a */
[----:B--2---:R-:W-:Y:S05]  /*4260*/  @!P0 BRA `(.L_x_80) ;  /* 0x0000006000008947 */ /* 0x004fea0003800000 */
.L_x_79:
[----:B------:R-:W-:Y:S01]  /*4270*/  UISETP.NE.AND UP0, UPT, UR15, URZ, UPT ;  /* 0x000000ff0f00728c */ /* 0x000fe2000bf05270 */
[----:B------:R-:W-:Y:S01]  /*4280*/  PLOP3.LUT P1, PT, PT, PT, PT, 0x80, 0x8 ;  /* 0x000000000008781c */ /* 0x000fe20003f2f070 */
[----:B------:R-:W-:Y:S02]  /*4290*/  UIADD3 UR4, UPT, UPT, UR5, 0x1, URZ ;  /* 0x0000000105047890 */ /* 0x000fe4000fffe0ff */
[----:B------:R-:W-:Y:S02]  /*42a0*/  ULEA UR8, UR5, UR20, 0x8 ;  /* 0x0000001405087291 */ /* 0x000fe4000f8e40ff */
[----:B------:R-:W-:Y:S01]  /*42b0*/  UISETP.NE.AND UP1, UPT, UR4, 0x10, UPT ;  /* 0x000000100400788c */ /* 0x000fe2000bf25270 */
[----:B------:R-:W-:Y:S01]  /*42c0*/  PLOP3.LUT P0, PT, PT, PT, UP0, 0x80, 0x8 ;  /* 0x000000000008781c */ /* 0x000fe20003f0f008 */
[----:B------:R-:W-:Y:S02]  /*42d0*/  UIADD3 UR12, UPT, UPT, UR8, 0x80, URZ ;  /* 0x00000080080c7890 */ /* 0x000fe4000fffe0ff */
[----:B------:R-:W-:Y:S02]  /*42e0*/  USEL UR6, URZ, 0x1, UP1 ;  /* 0x00000001ff067887 */ /* 0x000fe40008800000 */
[----:B------:R-:W-:Y:S02]  /*42f0*/  USEL UR16, UR4, URZ, UP1 ;  /* 0x000000ff04107287 */ /* 0x000fe40008800000 */
[----:B------:R-:W-:Y:S02]  /*4300*/  UIADD3 UR10, UPT, UPT, UR10, 0x80, URZ ;  /* 0x000000800a0a7890 */ /* 0x000fe4000fffe0ff */
[----:B------:R-:W-:Y:S01]  /*4310*/  @UP0 ULEA UR4, UR16, UR17, 0x3 ;  /* 0x0000001110040291 */ /* 0x000fe2000f8e18ff */
[----:B------:R-:W-:Y:S01]  /*4320*/  LOP3.LUT R0, R0, UR6, RZ, 0x3c, !PT ;  /* 0x0000000600007c12 */ /* 0x000fe2000f8e3cff */
[----:B------:R-:W-:Y:S01]  /*4330*/  UMOV UR9, 0x80004020 ;  /* 0x8000402000097882 */ /* 0x000fe20000000000 */
[----:B------:R-:W-:Y:S01]  /*4340*/  UMOV UR13, 0x80004020 ;  /* 0x80004020000d7882 */ /* 0x000fe20000000000 */
[----:B------:R-:W-:Y:S01]  /*4350*/  UMOV UR7, 0x80004020 ;  /* 0x8000402000077882 */ /* 0x000fe20000000000 */
[----:B-1----:R-:W-:Y:S04]  /*4360*/  @P0 SHF.L.U32 R4, R0, 0x1f, RZ ;  /* 0x0000001f00040819 */ /* 0x002fe800000006ff */
[----:B------:R3:W4:Y:S01]  /*4370*/  @P0 SYNCS.PHASECHK.TRANS64.TRYWAIT P1, [UR4], R4 ;  /* 0x00000004ff0005a7 */ /* 0x0007220008021104 */
[----:B------:R-:W-:Y:S11]  /*4380*/  ELECT P0, URZ, PT ;  /* 0x0000000000ff782f */ /* 0x000ff60003800000 */
[----:B------:R-:W-:Y:S02]  /*4390*/  @!UPT UIADD3 URZ, UPT, UPT, URZ, URZ, URZ ;  /* 0x000000fffffff290 */ /* 0x000fe4000fffe0ff */
[C---:B-----5:R-:W-:Y:S01]  /*43a0*/  @P0 R2UR.BROADCAST UR14, R5.reuse ;  /* 0x00000000050e02ca */ /* 0x060fe200008e0000 */
[----:B------:R-:W-:Y:S01]  /*43b0*/  ULEA UR4, UR5, UR19, 0x9 ;  /* 0x0000001305047291 */ /* 0x000fe2000f8e48ff */
[----:B------:R-:W-:Y:S11]  /*43c0*/  ELECT P0, URZ, PT ;  /* 0x0000000000ff782f */ /* 0x000ff60003800000 */
[----:B------:R-:W-:Y:S02]  /*43d0*/  @!UPT UIADD3 URZ, UPT, UPT, URZ, URZ, URZ ;  /* 0x000000fffffff290 */ /* 0x000fe4000fffe0ff */
[----:B------:R-:W-:Y:S01]  /*43e0*/  @P0 R2UR.BROADCAST UR11, R5 ;  /* 0x00000000050b02ca */ /* 0x000fe200008e0000 */
[----:B------:R-:W-:Y:S01]  /*43f0*/  UIADD3 UR6, UPT, UPT, UR4, 0x2, URZ ;  /* 0x0000000204067890 */ /* 0x000fe2000fffe0ff */
[----:B------:R-:W-:Y:S02]  /*4400*/  UMOV UR5, 0x80004020 ;  /* 0x8000402000057882 */ /* 0x000fe40000000000 */
[----:B------:R1:W-:Y:S01]  /*4410*/  UTCQMMA.2CTA gdesc[UR4], gdesc[UR8], tmem[UR14], tmem[UR26], idesc[UR27], UP2 ;  /* 0x00ff1a08040075ea */ /* 0x0003e2000920030e */
[----:B------:R-:W-:Y:S08]  /*4420*/  UPLOP3.LUT UP2, UPT, UPT, UPT, UPT, 0x80, 0x8 ;  /* 0x000000000008789c */ /* 0x000ff00003f4f070 */
[----:B------:R3:W-:Y:S01]  /*4430*/  UTCQMMA.2CTA gdesc[UR6], gdesc[UR12], tmem[UR11], tmem[UR24], idesc[UR25], UPT ;  /* 0x00ff180c060075ea */ /* 0x0007e2000ba0030b */
[----:B------:R3:W-:Y:S01]  /*4440*/  UTCBAR.2CTA.MULTICAST [UR10], URZ, UR18 ;  /* 0x000000ff0a0073e9 */ /* 0x0007e20008200812 */
[----:B-1----:R-:W-:Y:S02]  /*4450*/  UIADD3 UR4, UPT, UPT, UR15, 0x1, URZ ;  /* 0x000000010f047890 */ /* 0x002fe4000fffe0ff */
[----:B------:R-:W-:Y:S02]  /*4460*/  UIADD3 UR8, UPT, UPT, UR15, -0x1, URZ ;  /* 0xffffffff0f087890 */ /* 0x000fe4000fffe0ff */
[----:B------:R-:W-:Y:S01]  /*4470*/  UISETP.GT.U32.AND UP0, UPT, UR4, 0x1, UPT ;  /* 0x000000010400788c */ /* 0x000fe2000bf04070 */
[----:B------:R-:W-:Y:S04]  /*4480*/  UMOV UR5, UR16 ;  /* 0x0000001000057c82 */ /* 0x000fe80008000000 */
[----:B------:R-:W-:Y:S04]  /*4490*/  UMOV UR15, UR8 ;  /* 0x00000008000f7c82 */ /* 0x000fe80008000000 */
[----:B------:R-:W-:Y:S05]  /*44a0*/  BRA.U UP0, `(.L_x_81) ;  /* 0xfffffffd005c7547 */ /* 0x000fea000b83ffff */
.L_x_78:
[----:B------:R-:W-:-:S09]  /*44b0*/  UIADD3 UR4, UPT, UPT, UR22, 0x140, URZ ;  /* 0x0000014016047890 */ /* 0x000fd2000fffe0ff */
[----:B------:R2:W-:Y:S01]  /*44c0*/  UTCBAR.2CTA.MULTICAST [UR4], URZ, UR28 ;  /* 0x000000ff040073e9 */ /* 0x0005e2000820081c */
[----:B------:R-:W-:Y:S02]  /*44d0*/  NOP ;  /* 0x0000000000007918 */ /* 0x000fe40000000000 */
.L_x_77:
[----:B--2---:R-:W-:Y:S01]  /*44e0*/  UIADD3 UR4, UPT, UPT, UR21, 0x1, URZ ;  /* 0x0000000115047890 */ /* 0x004fe2000fffe0ff */
[----:B------:R-:W-:-:S03]  /*44f0*/  LOP3.LUT R2, R2, 0x1, RZ, 0x3c, !PT ;  /* 0x0000000102027812 */ /* 0x000fc600078e3cff */
[----:B------:R-:W-:-:S04]  /*4500*/  UISETP.NE.AND UP0, UPT, UR4, 0x2, UPT ;  /* 0x000000020400788c */ /* 0x000fc8000bf05270 */
[----:B------:R-:W-:Y:S02]  /*4510*/  USEL UR5, URZ, 0x1, UP0 ;  /* 0x00000001ff057887 */ /* 0x000fe40008000000 */
[----:B------:R-:W-:-:S04]  /*4520*/  USEL UR21, UR4, URZ, UP0 ;  /* 0x000000ff04157287 */ /* 0x000fc80008000000 */
[----:B------:R-:W-:Y:S01]  /*4530*/  LOP3.LUT R8, R8, UR5, RZ, 0x3c, !PT ;  /* 0x0000000508087c12 */ /* 0x000fe2000f8e3cff */
[----:B------:R-:W-:Y:S07]  /*4540*/  @P2 BRA `(.L_x_82) ;  /* 0xfffffff800c82947 */ /* 0x000fee000383ffff */
[----:B------:R-:W2:Y:S01]  /*4550*/  S2UR UR8, SR_CgaCtaId ;  /* 0x00000000000879c3 */ /* 0x000ea20000008800 */
[----:B------:R-:W-:Y:S01]  /*4560*/  ELECT P0, URZ, PT ;  /* 0x0000000000ff782f */ /* 0x000fe20003800000 */
[----:B------:R-:W-:Y:S01]  /*4570*/  HFMA2 R0, -RZ, RZ, 0, 5.9604644775390625e-08 ;  /* 0x00000001ff007431 */ /* 0x000fe200000001ff */
[----:B------:R-:W-:-:S05]  /*4580*/  UMOV UR4, 0x40 ;  /* 0x0000004000047882 */ /* 0x000fca0000000000 */
[----:B------:R-:W-:Y:S01]  /*4590*/  UVIRTCOUNT.DEALLOC.SMPOOL 0x80 ;  /* 0x000000800000784c */ /* 0x000fe20000000000 */
[----:B------:R-:W-:Y:S02]  /*45a0*/  UISETP.NE.AND UP0, UPT, UR31, URZ, UPT ;  /* 0x000000ff1f00728c */ /* 0x000fe4000bf05270 */
[----:B--2---:R-:W-:-:S09]  /*45b0*/  ULEA UR8, UR8, UR4, 0x18 ;  /* 0x0000000408087291 */ /* 0x004fd2000f8ec0ff */
[----:B------:R2:W-:Y:S01]  /*45c0*/  @P0 STS.U8 [UR8+0x1c], R0 ;  /* 0x00001c00ff000988 */ /* 0x0005e20008000008 */
[----:B------:R-:W-:Y:S05]  /*45d0*/  BRA.U UP0, `(.L_x_83) ;  /* 0x0000000100587547 */ /* 0x000fea000b800000 */
[----:B------:R-:W-:Y:S01]  /*45e0*/  UIADD3 UR5, UPT, UPT, UR17, 0x150, URZ ;  /* 0x0000015011057890 */ /* 0x000fe2000fffe0ff */
[----:B-1----:R-:W-:-:S03]  /*45f0*/  SHF.L.U32 R5, R8, 0x1f, RZ ;  /* 0x0000001f08057819 */ /* 0x002fc600000006ff */
[----:B------:R-:W-:-:S09]  /*4600*/  ULEA UR4, UR21, UR5, 0x3 ;  /* 0x0000000515047291 */ /* 0x000fd2000f8e18ff */
[----:B------:R-:W1:Y:S02]  /*4610*/  SYNCS.PHASECHK.TRANS64.TRYWAIT P0, [UR4], R5 ;  /* 0x00000005ff0075a7 */ /* 0x000e640008001104 */
[----:B-1----:R-:W-:Y:S05]  /*4620*/  @!P0 BRA `(.L_x_84) ;  /* 0x0000005c00288947 */ /* 0x002fea0003800000 */
.L_x_176:
[----:B------:R-:W-:-:S04]  /*4630*/  UIADD3 UR4, UPT, UPT, UR21, 0x1, URZ ;  /* 0x0000000115047890 */ /* 0x000fc8000fffe0ff */
[----:B------:R-:W-:-:S04]  /*4640*/  UISETP.NE.AND UP1, UPT, UR4, 0x2, UPT ;  /* 0x000000020400788c */ /* 0x000fc8000bf25270 */
[----:B---3--:R-:W-:Y:S02]  /*4650*/  USEL UR6, URZ, 0x1, UP1 ;  /* 0x00000001ff067887 */ /* 0x008fe40008800000 */
[----:B------:R-:W-:-:S04]  /*4660*/  USEL UR4, UR4, URZ, UP1 ;  /* 0x000000ff04047287 */ /* 0x000fc80008800000 */
[----:B------:R-:W-:Y:S01]  /*4670*/  ULEA UR4, UR4, UR5, 0x3 ;  /* 0x0000000504047291 */ /* 0x000fe2000f8e18ff */
[----:B-1----:R-:W-:-:S04]  /*4680*/  LOP3.LUT R5, R8, UR6, RZ, 0x3c, !PT ;  /* 0x0000000608057c12 */ /* 0x002fc8000f8e3cff */
[----:B------:R-:W-:Y:S01]  /*4690*/  SHF.L.U32 R5, R5, 0x1f, RZ ;  /* 0x0000001f05057819 */ /* 0x000fe200000006ff */
[----:B--2---:R-:W-:-:S04]  /*46a0*/  IMAD.U32 R0, RZ, RZ, UR4 ;  /* 0x00000004ff007e24 */ /* 0x004fc8000f8e00ff */
[----:B------:R1:W2:Y:S03]  /*46b0*/  SYNCS.PHASECHK.TRANS64.TRYWAIT P0, [R0+URZ], R5 ;  /* 0x00000005000075a7 */ /* 0x0002a600080011ff */
[----:B--2---:R-:W-:Y:S05]  /*46c0*/  @!P0 NANOSLEEP.SYNCS 0x989680 ;  /* 0x009896800000895d */ /* 0x004fea0003900000 */
[----:B------:R-:W2:Y:S02]  /*46d0*/  @!P0 SYNCS.PHASECHK.TRANS64 P0, [R0+URZ], R5 ;  /* 0x00000005000085a7 */ /* 0x000ea400080010ff */
[----:B--2---:R-:W-:Y:S05]  /*46e0*/  @P0 BRA `(.L_x_85) ;  /* 0x0000000000200947 */ /* 0x004fea0003800000 */
.L_x_86:
[----:B--2---:R2:W3:Y:S02]  /*46f0*/  SYNCS.PHASECHK.TRANS64.TRYWAIT P0, [R0+URZ], R5 ;  /* 0x00000005000075a7 */ /* 0x0044e400080011ff */
[----:B---3--:R-:W-:Y:S05]  /*4700*/  @!P0 NANOSLEEP.SYNCS 0x989680 ;  /* 0x009896800000895d */ /* 0x008fea0003900000 */
[----:B------:R-:W3:Y:S02]  /*4710*/  @!P0 SYNCS.PHASECHK.TRANS64 P0, [R0+URZ], R5 ;  /* 0x00000005000085a7 */ /* 0x000ee400080010ff */
[----:B---3--:R-:W-:Y:S05]  /*4720*/  @!P0 BRA `(.L_x_86) ;  /* 0xfffffffc00f08947 */ /* 0x008fea000383ffff */
[----:B------:R-:W-:Y:S05]  /*4730*/  BRA `(.L_x_85) ;  /* 0x00000000000c7947 */ /* 0x000fea0003800000 */
.L_x_83:
[----:B------:R-:W-:-:S04]  /*4740*/  UIADD3 UR4, UPT, UPT, UR17, 0x160, URZ ;  /* 0x0000016011047890 */ /* 0x000fc8000fffe0ff */
[----:B------:R-:W-:-:S09]  /*4750*/  UPRMT UR4, UR30, 0x654, UR4 ;  /* 0x000006541e047896 */ /* 0x000fd20008000004 */
[----:B------:R-:W-:Y:S03]  /*4760*/  SYNCS.ARRIVE.TRANS64.RED.A1T0 RZ, [UR4], RZ ;  /* 0x000000ffffff79a7 */ /* 0x000fe60008100404 */
.L_x_85:
[----:B-12---:R-:W-:Y:S01]  /*4770*/  SHF.L.U32 R5, RZ, 0x1f, RZ ;  /* 0x0000001fff057819 */ /* 0x006fe200000006ff */
[----:B------:R-:W-:Y:S01]  /*4780*/  UIADD3 UR4, UPT, UPT, UR17, 0x160, URZ ;  /* 0x0000016011047890 */ /* 0x000fe2000fffe0ff */
[----:B------:R-:W-:Y:S02]  /*4790*/  PLOP3.LUT P0, PT, PT, PT, UP0, 0x80, 0x8 ;  /* 0x000000000008781c */ /* 0x000fe40003f0f008 */
[----:B----4-:R-:W1:Y:S02]  /*47a0*/  SYNCS.PHASECHK.TRANS64.TRYWAIT P1, [UR17+0x160], R5 ;  /* 0x00016005ff0075a7 */ /* 0x010e640008021111 */
[----:B-1----:R-:W-:Y:S09]  /*47b0*/  @!P1 BRA `(.L_x_87) ;  /* 0x0000005800dc9947 */ /* 0x002ff20003800000 */
.L_x_178:
[----:B------:R-:W-:Y:S01]  /*47c0*/  @!UP0 UPRMT UR4, UR30, 0x654, UR4 ;  /* 0x000006541e048896 */ /* 0x000fe20008000004 */
[----:B------:R-:W-:Y:S01]  /*47d0*/  LOP3.LUT R2, R3, 0xffff, RZ, 0xc0, !PT ;  /* 0x0000ffff03027812 */ /* 0x000fe200078ec0ff */
[----:B------:R-:W-:Y:S02]  /*47e0*/  IMAD.MOV.U32 R3, RZ, RZ, 0xffff ;  /* 0x0000ffffff037424 */ /* 0x000fe400078e00ff */
[----:B-1----:R-:W-:Y:S01]  /*47f0*/  IMAD.MOV.U32 R5, RZ, RZ, 0x1 ;  /* 0x00000001ff057424 */ /* 0x002fe200078e00ff */
[----:B------:R-:W-:-:S04]  /*4800*/  SHF.R.U32.HI R2, RZ, 0x5, R2 ;  /* 0x00000005ff027819 */ /* 0x000fc80000011602 */
[----:B------:R-:W-:Y:S01]  /*4810*/  @!P0 SYNCS.ARRIVE.TRANS64.RED.A1T0 RZ, [UR4], RZ ;  /* 0x000000ffffff89a7 */ /* 0x000fe20008100404 */
[----:B------:R-:W-:Y:S01]  /*4820*/  NOP ;  /* 0x0000000000007918 */ /* 0x000fe20000000000 */
[----:B------:R-:W1:Y:S01]  /*4830*/  LDS R0, [UR8+0x14] ;  /* 0x00001408ff007984 */ /* 0x000e620008000800 */
[-C--:B------:R-:W-:Y:S02]  /*4840*/  SHF.L.U32 R3, R3, R2.reuse, RZ ;  /* 0x0000000203037219 */ /* 0x080fe400000006ff */
[----:B------:R-:W-:Y:S02]  /*4850*/  SHF.L.U32 R5, R5, R2, RZ ;  /* 0x0000000205057219 */ /* 0x000fe400000006ff */
[----:B-1----:R-:W-:-:S04]  /*4860*/  LOP3.LUT R0, R0, R3, RZ, 0xc0, !PT ;  /* 0x0000000300007212 */ /* 0x002fc800078ec0ff */
[----:B------:R-:W-:-:S13]  /*4870*/  ISETP.NE.AND P0, PT, R0, R3, PT ;  /* 0x000000030000720c */ /* 0x000fda0003f05270 */
[----:B------:R-:W-:Y:S05]  /*4880*/  @P0 BRA `(.L_x_88) ;  /* 0x00000000005c0947 */ /* 0x000fea0003800000 */
[----:B------:R-:W1:Y:S02]  /*4890*/  LDS R0, [UR8+0x18] ;  /* 0x00001808ff007984 */ /* 0x000e640008000800 */
[----:B-1----:R-:W-:-:S04]  /*48a0*/  LOP3.LUT R0, R0, R5, RZ, 0xc0, !PT ;  /* 0x0000000500007212 */ /* 0x002fc800078ec0ff */
[----:B------:R-:W-:-:S13]  /*48b0*/  ISETP.NE.AND P0, PT, R0, R5, PT ;  /* 0x000000050000720c */ /* 0x000fda0003f05270 */
[----:B------:R-:W-:Y:S05]  /*48c0*/  @P0 BRA `(.L_x_89) ;  /* 0x0000000000400947 */ /* 0x000fea0003800000 */
[----:B------:R-:W-:Y:S01]  /*48d0*/  R2UR UR4, R3 ;  /* 0x00000000030472ca */ /* 0x000fe200000e0000 */
[----:B------:R-:W1:Y:S01]  /*48e0*/  S2R R2, SR_LANEID ;  /* 0x0000000000027919 */ /* 0x000e620000000000 */
[----:B------:R-:W-:-:S04]  /*48f0*/  LOP3.LUT R5, RZ, R5, RZ, 0x33, !PT ;  /* 0x00000005ff057212 */ /* 0x000fc800078e33ff */
[----:B---3--:R-:W2:Y:S07]  /*4900*/  REDUX UR6, R5 ;  /* 0x00000000050673c4 */ /* 0x008eae0000000000 */
[----:B------:R-:W-:-:S03]  /*4910*/  ULOP3.LUT UR5, URZ, UR4, URZ, 0x33, !UPT ;  /* 0x00000004ff057292 */ /* 0x000fc6000f8e33ff */
[----:B------:R-:W-:Y:S02]  /*4920*/  VOTEU.ANY UR4, UPT, PT ;  /* 0x0000000000047886 */ /* 0x000fe400038e0100 */
[----:B------:R-:W-:Y:S01]  /*4930*/  UFLO.U32 UR4, UR4 ;  /* 0x00000004000472bd */ /* 0x000fe200080e0000 */
[----:B------:R-:W-:-:S04]  /*4940*/  IMAD.U32 R0, RZ, RZ, UR5 ;  /* 0x00000005ff007e24 */ /* 0x000fc8000f8e00ff */
[----:B------:R-:W3:Y:S02]  /*4950*/  REDUX UR7, R0 ;  /* 0x00000000000773c4 */ /* 0x000ee40000000000 */
[----:B------:R4:W-:Y:S01]  /*4960*/  UTCATOMSWS.AND URZ, UR5 ;  /* 0x0000000500ff79e3 */ /* 0x0009e20008000000 */
[----:B-1----:R-:W-:Y:S01]  /*4970*/  ISETP.EQ.U32.AND P0, PT, R2, UR4, PT ;  /* 0x0000000402007c0c */ /* 0x002fe2000bf02070 */
[----:B--2---:R-:W-:Y:S02]  /*4980*/  IMAD.U32 R2, RZ, RZ, UR6 ;  /* 0x00000006ff027e24 */ /* 0x004fe4000f8e00ff */
[----:B---3--:R-:W-:-:S10]  /*4990*/  IMAD.U32 R3, RZ, RZ, UR7 ;  /* 0x00000007ff037e24 */ /* 0x008fd4000f8e00ff */
[----:B------:R4:W-:Y:S04]  /*49a0*/  @P0 ATOMS.AND RZ, [UR8+0x14], R3 ;  /* 0x00001403ffff098c */ /* 0x0009e8000a800008 */
[----:B------:R4:W-:Y:S01]  /*49b0*/  @P0 ATOMS.AND RZ, [UR8+0x18], R2 ;  /* 0x00001802ffff098c */ /* 0x0009e2000a800008 */
[----:B------:R-:W-:Y:S05]  /*49c0*/  BRA `(.L_x_90) ;  /* 0x0000000000147947 */ /* 0x000fea0003800000 */
.L_x_89:
[----:B------:R-:W-:Y:S02]  /*49d0*/  MOV R2, 0x49f0 ;  /* 0x000049f000027802 */ /* 0x000fe40000000f00 */
[----:B---3-5:R-:W-:Y:S05]  /*49e0*/  CALL.REL.NOINC `($__internal_0_$__cuda_sm10x_tcgen05_guardrail_trap_col_being_dealloced_not_returned_by_alloc) ;  /* 0x0000005c00347944 */ /* 0x028fea0003c00000 */
[----:B------:R-:W-:Y:S05]  /*49f0*/  BRA `(.L_x_90) ;  /* 0x0000000000087947 */ /* 0x000fea0003800000 */
.L_x_88:
[----:B------:R-:W-:Y:S02]  /*4a00*/  MOV R2, 0x4a20 ;  /* 0x00004a2000027802 */ /* 0x000fe40000000f00 */
[----:B---3-5:R-:W-:Y:S05]  /*4a10*/  CALL.REL.NOINC `($__internal_2_$__cuda_sm10x_tcgen05_guardrail_trap_unallocated_columns_being_dealloced) ;  /* 0x0000005c00407944 */ /* 0x028fea0003c00000 */
.L_x_90:
[----:B------:R-:W-:Y:S01]  /*4a20*/  NOP ;  /* 0x0000000000007918 */ /* 0x000fe20000000000 */
[----:B----4-:R-:W-:Y:S05]  /*4a30*/  EXIT ;  /* 0x000000000000794d */ /* 0x010fea0003800000 */
.L_x_62:
[----:B------:R-:W-:-:S09]  /*4a40*/  UISETP.NE.OR UP0, UPT, UR18, 0x3, !UP3 ;  /* 0x000000031200788c */ /* 0x000fd2000df05670 */
[----:B------:R-:W-:Y:S05]  /*4a50*/  BRA.U UP0, `(.L_x_91) ;  /* 0x0000000d00cc7547 */ /* 0x000fea000b800000 */
[----:B------:R-:W2:Y:S01]  /*4a60*/  LDCU.64 UR4, c[0x0][0x888] ;  /* 0x00011100ff0477ac */ /* 0x000ea20008000a00 */
[----:B------:R-:W3:Y:S01]  /*4a70*/  LDC.64 R12, c[0x0][0x348] ;  /* 0x0000d200ff0c7b82 */ /* 0x000ee20000000a00 */
[----:B------:R-:W-:Y:S01]  /*4a80*/  HFMA2 R10, -RZ, RZ, 0, 5.9604644775390625e-08 ;  /* 0x00000001ff0a7431 */ /* 0x000fe200000001ff */
[----:B------:R-:W-:Y:S01]  /*4a90*/  MOV R9, RZ ;  /* 0x000000ff00097202 */ /* 0x000fe20000000f00 */
[----:B------:R-:W4:Y:S01]  /*4aa0*/  LDCU UR40, c[0x0][0x370] ;  /* 0x00006e00ff2877ac */ /* 0x000f220008000800 */
[----:B------:R-:W-:Y:S01]  /*4ab0*/  HFMA2 R0, -RZ, RZ, 0, 0.0078125 ;  /* 0x00002000ff007431 */ /* 0x000fe200000001ff */
[----:B------:R-:W4:Y:S01]  /*4ac0*/  LDCU.128 UR28, c[0x0][0xb10] ;  /* 0x00016200ff1c77ac */ /* 0x000f220008000c00 */
[----:B------:R-:W1:Y:S01]  /*4ad0*/  LDCU UR38, c[0x0][0x374] ;  /* 0x00006e80ff2677ac */ /* 0x000e620008000800 */
[----:B------:R-:W1:Y:S01]  /*4ae0*/  LDCU.64 UR26, c[0x0][0x890] ;  /* 0x00011200ff1a77ac */ /* 0x000e620008000a00 */
[----:B------:R-:W1:Y:S01]  /*4af0*/  LDCU UR24, c[0x0][0xb0c] ;  /* 0x00016180ff1877ac */ /* 0x000e620008000800 */
[----:B--2---:R-:W-:Y:S01]  /*4b00*/  UISETP.NE.U32.AND UP0, UPT, UR4, URZ, UPT ;  /* 0x000000ff0400728c */ /* 0x004fe2000bf05070 */
[----:B------:R-:W2:Y:S01]  /*4b10*/  LDCU UR46, c[0x0][0xb20] ;  /* 0x00016400ff2e77ac */ /* 0x000ea20008000800 */
[----:B------:R-:W2:Y:S01]  /*4b20*/  LDCU UR4, c[0x0][0xb30] ;  /* 0x00016600ff0477ac */ /* 0x000ea20008000800 */
[----:B------:R-:W2:Y:S01]  /*4b30*/  LDCU.128 UR32, c[0x0][0x980] ;  /* 0x00013000ff2077ac */ /* 0x000ea20008000c00 */
[----:B------:R-:W-:Y:S01]  /*4b40*/  UMOV UR25, 0x400 ;  /* 0x0000040000197882 */ /* 0x000fe20000000000 */
[----:B----4-:R-:W-:-:S02]  /*4b50*/  UIMAD.WIDE.U32 UR6, UR40, UR28, URZ ;  /* 0x0000001c280672a5 */ /* 0x010fc4000f8e00ff */
[----:B------:R-:W-:Y:S02]  /*4b60*/  ULEA UR25, UR43, UR25, 0x18 ;  /* 0x000000192b197291 */ /* 0x000fe4000f8ec0ff */
[----:B-1----:R-:W-:Y:S02]  /*4b70*/  UIMAD.WIDE.U32 UR8, UR38, UR31, URZ ;  /* 0x0000001f260872a5 */ /* 0x002fe4000f8e00ff */
[----:B------:R-:W-:Y:S02]  /*4b80*/  UIADD3 UR42, UPT, UPT, UR25, 0x108, URZ ;  /* 0x00000108192a7890 */ /* 0x000fe4000fffe0ff */
[----:B------:R-:W-:Y:S02]  /*4b90*/  UISETP.NE.AND.EX UP5, UPT, UR5, URZ, UPT, UP0 ;  /* 0x000000ff0500728c */ /* 0x000fe4000bfa5300 */
[----:B------:R-:W-:Y:S02]  /*4ba0*/  UISETP.NE.U32.AND UP6, UPT, UR26, URZ, UPT ;  /* 0x000000ff1a00728c */ /* 0x000fe4000bfc5070 */
[----:B------:R-:W-:-:S02]  /*4bb0*/  UIADD3 UR41, UPT, UPT, UR25, 0x138, URZ ;  /* 0x0000013819297890 */ /* 0x000fc4000fffe0ff */
[----:B------:R-:W-:Y:S02]  /*4bc0*/  UIADD3 UR17, UPT, UPT, UR25, 0x100, URZ ;  /* 0x0000010019117890 */ /* 0x000fe4000fffe0ff */
[----:B------:R-:W-:Y:S02]  /*4bd0*/  UISETP.NE.AND UP0, UPT, UR39, 0x1, UPT ;  /* 0x000000012700788c */ /* 0x000fe4000bf05270 */
[----:B------:R-:W-:Y:S01]  /*4be0*/  UISETP.NE.AND UP0, UPT, UR24, 0x1, UPT ;  /* 0x000000011800788c */ /* 0x000fe2000bf05270 */
[----:B------:R-:W-:Y:S01]  /*4bf0*/  UMOV UR45, UR7 ;  /* 0x00000007002d7c82 */ /* 0x000fe20008000000 */
[----:B------:R-:W-:Y:S01]  /*4c00*/  UMOV UR44, UR9 ;  /* 0x00000009002c7c82 */ /* 0x000fe20008000000 */
[----:B------:R-:W-:Y:S02]  /*4c10*/  UISETP.GE.AND UP2, UPT, UR39, 0x1, UPT ;  /* 0x000000012700788c */ /* 0x000fe4000bf46270 */
[----:B------:R-:W-:Y:S02]  /*4c20*/  UPRMT UR42, UR43, 0x654, UR42 ;  /* 0x000006542b2a7896 */ /* 0x000fe4000800002a */
[----:B------:R-:W-:-:S02]  /*4c30*/  UISETP.NE.AND UP0, UPT, UR30, 0x1, UPT ;  /* 0x000000011e00788c */ /* 0x000fc4000bf05270 */
[----:B------:R-:W-:Y:S01]  /*4c40*/  UPLOP3.LUT UP4, UPT, UPT, UPT, UPT, 0x40, 0x4 ;  /* 0x000000000004789c */ /* 0x000fe20003f8e870 */
[----:B------:R-:W1:Y:S01]  /*4c50*/  LDCU.64 UR22, c[0x0][0xb28] ;  /* 0x00016500ff1677ac */ /* 0x000e620008000a00 */
[----:B------:R-:W4:Y:S01]  /*4c60*/  LDCU.64 UR36, c[0x0][0x990] ;  /* 0x00013200ff2477ac */ /* 0x000f220008000a00 */
[----:B------:R-:W-:Y:S02]  /*4c70*/  UISETP.NE.AND.EX UP6, UPT, UR27, URZ, UPT, UP6 ;  /* 0x000000ff1b00728c */ /* 0x000fe4000bfc5360 */
[----:B------:R-:W-:Y:S02]  /*4c80*/  UPRMT UR41, URZ, 0x654, UR41 ;  /* 0x00000654ff297896 */ /* 0x000fe40008000029 */
[----:B------:R-:W-:Y:S02]  /*4c90*/  UPRMT UR43, UR43, 0x654, UR17 ;  /* 0x000006542b2b7896 */ /* 0x000fe40008000011 */
[----:B------:R-:W-:Y:S02]  /*4ca0*/  USHF.R.U32.HI UR45, URZ, UR29, UR45 ;  /* 0x0000001dff2d7299 */ /* 0x000fe4000801162d */
[----:B--2---:R-:W-:-:S02]  /*4cb0*/  USHF.R.U32.HI UR44, URZ, UR46, UR44 ;  /* 0x0000002eff2c7299 */ /* 0x004fc4000801162c */
[----:B------:R-:W-:Y:S02]  /*4cc0*/  UISETP.NE.AND UP3, UPT, UR4, 0x1, UPT ;  /* 0x000000010400788c */ /* 0x000fe4000bf65270 */
[----:B------:R-:W-:Y:S02]  /*4cd0*/  UISETP.NE.AND UP2, UPT, UR32, 0x1, UPT ;  /* 0x000000012000788c */ /* 0x000fe4000bf45270 */
[----:B---3--:R-:W-:-:S11]  /*4ce0*/  UISETP.NE.AND UP0, UPT, UR35, 0x1, UPT ;  /* 0x000000012300788c */ /* 0x008fd6000bf05270 */
.L_x_100:
[----:B------:R-:W-:Y:S04]  /*4cf0*/  SHF.L.U32 R3, R9, 0x1f, RZ ;  /* 0x0000001f09037819 */ /* 0x000fe800000006ff */
[----:B--2---:R-:W2:Y:S02]  /*4d00*/  SYNCS.PHASECHK.TRANS64.TRYWAIT P0, [UR25+0x130], R3 ;  /* 0x00013003ff0075a7 */ /* 0x004ea40008001119 */
[----:B--2---:R-:W-:Y:S05]  /*4d10*/  @!P0 BRA `(.L_x_92) ;  /* 0x00000054009c8947 */ /* 0x004fea0003800000 */
.L_x_180:
[----:B------:R-:W3:Y:S01]  /*4d20*/  LDS.128 R4, [UR25+0x170] ;  /* 0x00017019ff047984 */ /* 0x000ee20008000c00 */
[----:B------:R-:W-:Y:S01]  /*4d30*/  UISETP.GE.AND UP0, UPT, UR39, 0x1, UPT ;  /* 0x000000012700788c */ /* 0x000fe2000bf06270 */
[----:B------:R-:W-:Y:S01]  /*4d40*/  @!PT LDS RZ, [RZ] ;  /* 0x00000000fffff984 */ /* 0x000fe20000000800 */
[----:B------:R-:W-:Y:S01]  /*4d50*/  @!PT LDS RZ, [RZ] ;  /* 0x00000000fffff984 */ /* 0x000fe20000000800 */
[----:B------:R-:W-:Y:S01]  /*4d60*/  @!PT LDS RZ, [RZ] ;  /* 0x00000000fffff984 */ /* 0x000fe20000000800 */
[----:B------:R-:W-:Y:S01]  /*4d70*/  @!PT LDS RZ, [RZ] ;  /* 0x00000000fffff984 */ /* 0x000fe20000000800 */
[----:B------:R1:W-:Y:S06]  /*4d80*/  MEMBAR.ALL.CTA ;  /* 0x0000000000007992 */ /* 0x0003ec0000008000 */
[----:B-1----:R-:W1:Y:S02]  /*4d90*/  FENCE.VIEW.ASYNC.S ;  /* 0x00000000000073c6 */ /* 0x002e640000000000 */
[----:B-1----:R-:W-:Y:S01]  /*4da0*/  SYNCS.ARRIVE.TRANS64.RED.A1T0 RZ, [UR41], RZ ;  /* 0x000000ffffff79a7 */ /* 0x002fe20008100429 */
[----:B---3--:R-:W-:Y:S11]  /*4db0*/  LOP3.LUT P0, RZ, R6, 0x1, RZ, 0xc0, !PT ;  /* 0x0000000106ff7812 */ /* 0x008ff6000780c0ff */
[----:B------:R-:W-:Y:S02]  /*4dc0*/  @!UPT UIADD3 URZ, UPT, UPT, URZ, URZ, URZ ;  /* 0x000000fffffff290 */ /* 0x000fe4000fffe0ff */
[----:B------:R-:W-:Y:S01]  /*4dd0*/  VOTEU.ANY UP2, P0 ;  /* 0x0000000000ff7886 */ /* 0x000fe20000040100 */
[----:B------:R-:W-:Y:S11]  /*4de0*/  PLOP3.LUT P0, PT, PT, PT, UP2, 0x80, 0x8 ;  /* 0x000000000008781c */ /* 0x000ff60003f0f028 */
[----:B------:R-:W-:Y:S02]  /*4df0*/  @!UPT UIADD3 URZ, UPT, UPT, URZ, URZ, URZ ;  /* 0x000000fffffff290 */ /* 0x000fe4000fffe0ff */
[----:B--2---:R-:W-:Y:S02]  /*4e00*/  @P0 MOV R3, R4 ;  /* 0x0000000400030202 */ /* 0x004fe40000000f00 */
[----:B------:R-:W-:Y:S02]  /*4e10*/  @P0 LOP3.LUT R2, R5, 0xffff, RZ, 0xc0, !PT ;  /* 0x0000ffff05020812 */ /* 0x000fe400078ec0ff */
[----:B------:R-:W-:Y:S02]  /*4e20*/  @P0 R2UR UR5, R3 ;  /* 0x00000000030502ca */ /* 0x000fe400000e0000 */
[----:B------:R-:W-:Y:S11]  /*4e30*/  @P0 R2UR UR4, R2 ;  /* 0x00000000020402ca */ /* 0x000ff600000e0000 */
[----:B------:R-:W-:Y:S02]  /*4e40*/  @UP2 UMOV UR15, UR5 ;  /* 0x00000005000f2c82 */ /* 0x000fe40008000000 */
[----:B------:R-:W-:Y:S01]  /*4e50*/  @UP2 UMOV UR14, UR4 ;  /* 0x00000004000e2c82 */ /* 0x000fe20008000000 */
[----:B------:R-:W-:Y:S05]  /*4e60*/  BRA.U !UP0, `(.L_x_93) ;  /* 0x0000000108c07547 */ /* 0x000fea000b800000 */
[----:B------:R-:W-:Y:S02]  /*4e70*/  UIMAD.WIDE.U32 UR8, UR14, UR31, URZ ;  /* 0x0000001f0e0872a5 */ /* 0x000fe4000f8e00ff */
[----:B------:R-:W-:Y:S02]  /*4e80*/  UP2UR UR16, UPR, URZ, 0x4 ;  /* 0x00000004ff107883 */ /* 0x000fe40008000000 */
[----:B------:R-:W-:Y:S02]  /*4e90*/  UISETP.NE.AND UP2, UPT, UR30, 0x1, UPT ;  /* 0x000000011e00788c */ /* 0x000fe4000bf45270 */
[----:B------:R-:W-:Y:S02]  /*4ea0*/  UIMAD.WIDE.U32 UR10, UR15, UR28, URZ ;  /* 0x0000001c0f0a72a5 */ /* 0x000fe4000f8e00ff */
[----:B------:R-:W-:Y:S02]  /*4eb0*/  USEL UR4, UR38, UR44, !UP2 ;  /* 0x0000002c26047287 */ /* 0x000fe4000d000000 */
[----:B------:R-:W-:Y:S02]  /*4ec0*/  UISETP.NE.AND UP0, UPT, UR24, 0x1, UPT ;  /* 0x000000011800788c */ /* 0x000fe4000bf05270 */
[----:B------:R-:W-:Y:S02]  /*4ed0*/  UP2UR UR20, UPR, URZ, 0x2 ;  /* 0x00000002ff147883 */ /* 0x000fe40008000000 */
[----:B------:R-:W-:Y:S02]  /*4ee0*/  UISETP.NE.AND UP1, UPT, UR39, 0x1, UPT ;  /* 0x000000012700788c */ /* 0x000fe4000bf25270 */
[----:B------:R-:W-:Y:S02]  /*4ef0*/  UIMAD.WIDE.U32 UR12, UR4, UR22, URZ ;  /* 0x00000016040c72a5 */ /* 0x000fe4000f8e00ff */
[----:B------:R-:W-:Y:S01]  /*4f00*/  USEL UR7, UR40, UR45, !UP0 ;  /* 0x0000002d28077287 */ /* 0x000fe2000c000000 */
[----:B------:R-:W-:Y:S02]  /*4f10*/  UMOV UR5, UR9 ;  /* 0x0000000900057c82 */ /* 0x000fe40008000000 */
[----:B------:R-:W-:Y:S02]  /*4f20*/  USHF.R.U32.HI UR6, URZ, UR46, UR5 ;  /* 0x0000002eff067299 */ /* 0x000fe40008011605 */
[----:B------:R-:W-:Y:S02]  /*4f30*/  UIMAD.WIDE.U32 UR18, UR7, UR22, URZ ;  /* 0x00000016071272a5 */ /* 0x000fe4000f8e00ff */
[----:B------:R-:W-:Y:S02]  /*4f40*/  USEL UR6, UR14, UR6, !UP2 ;  /* 0x000000060e067287 */ /* 0x000fe4000d000000 */
[----:B------:R-:W-:Y:S01]  /*4f50*/  UISETP.NE.AND UP2, UPT, UR16, URZ, UPT ;  /* 0x000000ff1000728c */ /* 0x000fe2000bf45270 */
[----:B------:R-:W-:Y:S01]  /*4f60*/  UMOV UR5, UR11 ;  /* 0x0000000b00057c82 */ /* 0x000fe20008000000 */
[----:B------:R-:W-:Y:S02]  /*4f70*/  UIMAD.WIDE.U32 UR10, UR6, UR22, URZ ;  /* 0x00000016060a72a5 */ /* 0x000fe4000f8e00ff */
[----:B------:R-:W-:Y:S03]  /*4f80*/  USHF.R.U32.HI UR8, URZ, UR29, UR5 ;  /* 0x0000001dff087299 */ /* 0x000fe60008011605 */
[----:B------:R-:W-:Y:S02]  /*4f90*/  UMOV UR5, UR13 ;  /* 0x0000000d00057c82 */ /* 0x000fe40008000000 */
[----:B------:R-:W-:Y:S03]  /*4fa0*/  @UP1 USHF.R.U32.HI UR4, URZ, UR23, UR5 ;  /* 0x00000017ff041299 */ /* 0x000fe60008011605 */
[----:B------:R-:W-:Y:S01]  /*4fb0*/  UMOV UR5, UR19 ;  /* 0x0000001300057c82 */ /* 0x000fe20008000000 */
[----:B------:R-:W-:Y:S02]  /*4fc0*/  UIMAD UR4, UR39, UR4, URZ ;  /* 0x00000004270472a4 */ /* 0x000fe4000f8e02ff */
[----:B------:R-:W-:Y:S02]  /*4fd0*/  @UP1 USHF.R.U32.HI UR7, URZ, UR23, UR5 ;  /* 0x00000017ff071299 */ /* 0x000fe40008011605 */
[----:B------:R-:W-:Y:S02]  /*4fe0*/  USEL UR5, UR15, UR8, !UP0 ;  /* 0x000000080f057287 */ /* 0x000fe4000c000000 */
[----:B------:R-:W-:Y:S02]  /*4ff0*/  UIMAD UR8, UR39, UR7, URZ ;  /* 0x00000007270872a4 */ /* 0x000fe4000f8e02ff */
[----:B------:R-:W-:Y:S03]  /*5000*/  UISETP.GE.AND UP0, UPT, UR6, UR4, UPT ;  /* 0x000000040600728c */ /* 0x000fe6000bf06270 */
[----:B------:R-:W-:Y:S01]  /*5010*/  UMOV UR4, UR11 ;  /* 0x0000000b00047c82 */ /* 0x000fe20008000000 */
[----:B------:R-:W-:Y:S02]  /*5020*/  UISETP.GE.OR UP0, UPT, UR5, UR8, UP0 ;  /* 0x000000080500728c */ /* 0x000fe40008706670 */
[----:B------:R-:W-:Y:S02]  /*5030*/  USHF.R.U32.HI UR4, URZ, UR23, UR4 ;  /* 0x00000017ff047299 */ /* 0x000fe40008011604 */
[----:B------:R-:W-:Y:S02]  /*5040*/  UIMAD.WIDE.U32 UR8, UR5, UR22, URZ ;  /* 0x00000016050872a5 */ /* 0x000fe4000f8e00ff */
[----:B------:R-:W-:Y:S04]  /*5050*/  USEL UR10, UR6, UR4, !UP1 ;  /* 0x00000004060a7287 */ /* 0x000fe8000c800000 */
[----:B------:R-:W-:Y:S01]  /*5060*/  UIADD3 UR11, UPT, UPT, -UR10, URZ, URZ ;  /* 0x000000ff0a0b7290 */ /* 0x000fe2000fffe1ff */
[----:B------:R-:W-:Y:S02]  /*5070*/  @!UP0 UMOV UR4, UR9 ;  /* 0x0000000900048c82 */ /* 0x000fe40008000000 */
[----:B------:R-:W-:Y:S02]  /*5080*/  @!UP0 USHF.R.U32.HI UR4, URZ, UR23, UR4 ;  /* 0x00000017ff048299 */ /* 0x000fe40008011604 */
[----:B------:R-:W-:Y:S02]  /*5090*/  UIMAD UR8, UR39, UR11, UR6 ;  /* 0x0000000b270872a4 */ /* 0x000fe4000f8e0206 */
[----:B------:R-:W-:Y:S02]  /*50a0*/  @!UP0 USEL UR4, UR5, UR4, !UP1 ;  /* 0x0000000405048287 */ /* 0x000fe4000c800000 */
[----:B------:R-:W-:Y:S02]  /*50b0*/  UISETP.NE.AND UP1, UPT, UR20, URZ, UPT ;  /* 0x000000ff1400728c */ /* 0x000fe4000bf25270 */
[----:B------:R-:W-:Y:S02]  /*50c0*/  @!UP0 UIMAD UR8, UR7, UR8, UR4 ;  /* 0x00000008070882a4 */ /* 0x000fe4000f8e0204 */
[----:B------:R-:W-:Y:S02]  /*50d0*/  @!UP0 UIADD3 UR9, UPT, UPT, UR10, -UR4, URZ ;  /* 0x800000040a098290 */ /* 0x000fe4000fffe0ff */
[----:B------:R-:W-:Y:S02]  /*50e0*/  UIADD3 UR4, UPT, UPT, -UR5, URZ, URZ ;  /* 0x000000ff05047290 */ /* 0x000fe4000fffe1ff */
[----:B------:R-:W-:Y:S02]  /*50f0*/  UIADD3 UR7, UPT, UPT, -UR6, URZ, URZ ;  /* 0x000000ff06077290 */ /* 0x000fe4000fffe1ff */
[----:B------:R-:W-:Y:S02]  /*5100*/  @!UP0 UIMAD UR6, UR9, UR39, UR5 ;  /* 0x00000027090682a4 */ /* 0x000fe4000f8e0205 */
[----:B------:R-:W-:Y:S02]  /*5110*/  UIMAD UR15, UR24, UR4, UR15 ;  /* 0x00000004180f72a4 */ /* 0x000fe4000f8e020f */
[----:B------:R-:W-:Y:S01]  /*5120*/  UIMAD UR14, UR30, UR7, UR14 ;  /* 0x000000071e0e72a4 */ /* 0x000fe2000f8e020e */
[----:B------:R-:W-:Y:S02]  /*5130*/  @!UP0 UMOV UR5, UR8 ;  /* 0x0000000800058c82 */ /* 0x000fe40008000000 */
[----:B------:R-:W-:Y:S02]  /*5140*/  UIMAD UR15, UR5, UR24, UR15 ;  /* 0x00000018050f72a4 */ /* 0x000fe4000f8e020f */
[----:B------:R-:W-:Y:S11]  /*5150*/  UIMAD UR14, UR6, UR30, UR14 ;  /* 0x0000001e060e72a4 */ /* 0x000ff6000f8e020e */
[----:B------:R-:W-:Y:S01]  /*5160*/  @!UPT UIADD3 URZ, UPT, UPT, URZ, URZ, URZ ;  /* 0x000000fffffff290 */ /* 0x000fe2000fffe0ff */
.L_x_93:
[----:B------:R-:W1:Y:S01]  /*5170*/  @!UP3 LDCU.128 UR8, c[0x0][0xb10] ;  /* 0x00016200ff08b7ac */ /* 0x000e620008000c00 */
[----:B------:R-:W-:Y:S02]  /*5180*/  ISETP.NE.U32.AND P1, PT, RZ, UR26, PT ;  /* 0x0000001aff007c0c */ /* 0x000fe4000bf25070 */
[----:B------:R-:W-:Y:S02]  /*5190*/  SHF.L.U32 R8, R10, 0x1f, RZ ;  /* 0x0000001f0a087819 */ /* 0x000fe400000006ff */
[----:B------:R-:W-:Y:S01]  /*51a0*/  ISETP.NE.AND.EX P1, PT, RZ, UR27, PT, P1 ;  /* 0x0000001bff007c0c */ /* 0x000fe2000bf25310 */
[----:B------:R-:W2:Y:S01]  /*51b0*/  @!UP3 LDCU UR5, c[0x0][0xb0c] ;  /* 0x00016180ff05b7ac */ /* 0x000ea20008000800 */
[----:B------:R-:W-:Y:S02]  /*51c0*/  USHF.L.U32 UR18, UR21, 0x7, URZ ;  /* 0x0000000715127899 */ /* 0x000fe400080006ff */
[----:B-1----:R-:W-:Y:S07]  /*51d0*/  UIMAD.WIDE.U32 UR6, UR15, UR8, URZ ;  /* 0x000000080f0672a5 */ /* 0x002fee000f8e00ff */
[----:B------:R-:W-:Y:S01]  /*51e0*/  @!UP3 UMOV UR4, UR7 ;  /* 0x000000070004bc82 */ /* 0x000fe20008000000 */
[----:B--2---:R-:W-:Y:S02]  /*51f0*/  @!UP3 UISETP.NE.AND UP0, UPT, UR5, 0x1, UPT ;  /* 0x000000010500b88c */ /* 0x004fe4000bf05270 */
[----:B------:R-:W-:Y:S02]  /*5200*/  @!UP3 USHF.R.U32.HI UR4, URZ, UR9, UR4 ;  /* 0x00000009ff04b299 */ /* 0x000fe40008011604 */
[----:B------:R-:W-:Y:S02]  /*5210*/  UIMAD.WIDE.U32 UR6, UR14, UR11, URZ ;  /* 0x0000000b0e0672a5 */ /* 0x000fe4000f8e00ff */
[----:B------:R-:W-:Y:S02]  /*5220*/  @!UP3 USEL UR8, UR15, UR4, !UP0 ;  /* 0x000000040f08b287 */ /* 0x000fe4000c000000 */
[----:B------:R-:W-:Y:S03]  /*5230*/  @!UP3 UISETP.NE.AND UP0, UPT, UR10, 0x1, UPT ;  /* 0x000000010a00b88c */ /* 0x000fe6000bf05270 */
[----:B------:R-:W-:Y:S02]  /*5240*/  @!UP3 UMOV UR6, UR7 ;  /* 0x000000070006bc82 */ /* 0x000fe40008000000 */
[----:B------:R-:W1:Y:S02]  /*5250*/  @!UP3 LDCU UR4, c[0x0][0xb20] ;  /* 0x00016400ff04b7ac */ /* 0x000e640008000800 */
[----:B-1----:R-:W-:Y:S04]  /*5260*/  @!UP3 USHF.R.U32.HI UR6, URZ, UR4, UR6 ;  /* 0x00000004ff06b299 */ /* 0x002fe80008011606 */
[----:B------:R-:W-:Y:S04]  /*5270*/  @!UP3 USEL UR6, UR14, UR6, !UP0 ;  /* 0x000000060e06b287 */ /* 0x000fe8000c000000 */
[----:B------:R-:W-:Y:S02]  /*5280*/  @!UP3 UIADD3 UR4, UPT, UPT, -UR8, UR6, URZ ;  /* 0x000000060804b290 */ /* 0x000fe4000fffe1ff */
[----:B------:R-:W-:Y:S02]  /*5290*/  @!UP3 UIADD3 UR6, UPT, UPT, UR8, -UR6, URZ ;  /* 0x800000060806b290 */ /* 0x000fe4000fffe0ff */
[----:B------:R-:W-:Y:S02]  /*52a0*/  @!UP3 UIMAD UR15, UR4, UR5, UR15 ;  /* 0x00000005040fb2a4 */ /* 0x000fe4000f8e020f */
[----:B------:R-:W-:Y:S01]  /*52b0*/  @!UP3 UIMAD UR14, UR6, UR10, UR14 ;  /* 0x0000000a060eb2a4 */ /* 0x000fe2000f8e020e */
[----:B------:R-:W-:Y:S11]  /*52c0*/  BRA.U UP4, `(.L_x_94) ;  /* 0x0000000104107547 */ /* 0x000ff6000b800000 */
[----:B------:R-:W-:Y:S04]  /*52d0*/  MOV R2, UR49 ;  /* 0x0000003100027c02 */ /* 0x000fe80008000f00 */
[----:B------:R-:W-:Y:S04]  /*52e0*/  SHF.L.U32 R3, R2, 0x1f, RZ ;  /* 0x0000001f02037819 */ /* 0x000fe800000006ff */
[----:B------:R-:W1:Y:S02]  /*52f0*/  SYNCS.PHASECHK.TRANS64.TRYWAIT P2, [UR25+0x128], R3 ;  /* 0x00012803ff0075a7 */ /* 0x000e640008041119 */
[----:B-1----:R-:W-:Y:S05]  /*5300*/  @!P2 BRA `(.L_x_95) ;  /* 0x000000500038a947 */ /* 0x002fea0003800000 */
.L_x_94:
[----:B------:R-:W-:Y:S05]  /*5310*/  BRA.U !UP6, `(.L_x_96) ;  /* 0x000000010e387547 */ /* 0x000fea000b800000 */
[----:B------:R-:W-:Y:S01]  /*5320*/  UPLOP3.LUT UP1, UPT, UPT, UPT, UP5, 0x80, 0x8 ;  /* 0x000000000008789c */ /* 0x000fe20003f2f050 */
[----:B-1----:R-:W-:Y:S01]  /*5330*/  HFMA2 R2, -RZ, RZ, 0, 5.9604644775390625e-08 ;  /* 0x00000001ff027431 */ /* 0x002fe200000001ff */
[----:B------:R-:W1:Y:S01]  /*5340*/  LDCU.64 UR8, c[0x0][0x358] ;  /* 0x00006b00ff0877ac */ /* 0x000e620008000a00 */
[----:B------:R-:W-:Y:S03]  /*5350*/  IMAD.MOV.U32 R167, RZ, RZ, 0x1 ;  /* 0x00000001ffa77424 */ /* 0x000fe600078e00ff */
[----:B------:R-:W-:Y:S05]  /*5360*/  PLOP3.LUT P2, PT, PT, PT, UP1, 0x80, 0x8 ;  /* 0x000000000008781c */ /* 0x000fea0003f4f018 */
[----:B------:R-:W2:Y:S01]  /*5370*/  @UP1 LDCU.64 UR4, c[0x0][0x888] ;  /* 0x00011100ff0417ac */ /* 0x000ea20008000a00 */
[----:B------:R-:W-:Y:S07]  /*5380*/  @UP1 UIMAD UR6, UR51, UR26, URZ ;  /* 0x0000001a330612a4 */ /* 0x000fee000f8e02ff */
[----:B------:R-:W-:Y:S01]  /*5390*/  @!P2 PRMT R167, R2, 0x7610, R167 ;  /* 0x0000761002a7a816 */ /* 0x000fe200000000a7 */
[----:B--2---:R-:W-:Y:S06]  /*53a0*/  @UP1 UIMAD.WIDE UR4, UR6, 0x4, UR4 ;  /* 0x00000004060418a5 */ /* 0x004fec000f8e0204 */
[----:B------:R-:W-:Y:S01]  /*53b0*/  IMAD.U32 R14, RZ, RZ, UR4 ;  /* 0x00000004ff0e7e24 */ /* 0x000fe2000f8e00ff */
[----:B------:R-:W-:Y:S04]  /*53c0*/  MOV R15, UR5 ;  /* 0x00000005000f7c02 */ /* 0x000fe80008000f00 */
[----:B------:R-:W2:Y:S01]  /*53d0*/  @!UP1 LDCU UR4, c[0x0][0x880] ;  /* 0x00011000ff0497ac */ /* 0x000ea20008000800 */
[----:B-1---5:R3:W5:Y:S02]  /*53e0*/  @P2 LDG.E R73, desc[UR8][R14.64] ;  /* 0x000000080e492981 */ /* 0x022764000c1e1900 */
[----:B--23--:R-:W-:Y:S07]  /*53f0*/  @!P2 IMAD.U32 R73, RZ, RZ, UR4 ;  /* 0x00000004ff49ae24 */ /* 0x00cfee000f8e00ff */
.L_x_96:
[----:B-----5:R-:W-:Y:S01]  /*5400*/  @!P1 FSETP.EQ.AND P3, PT, R73, RZ, PT ;  /* 0x000000ff4900920b */ /* 0x020fe20003f62000 */
[----:B------:R-:W-:Y:S01]  /*5410*/  @!UPT UIADD3 URZ, UPT, UPT, URZ, URZ, URZ ;  /* 0x000000fffffff290 */ /* 0x000fe2000fffe0ff */
[----:B------:R-:W-:Y:S11]  /*5420*/  @!P1 BRA `(.L_x_97) ;  /* 0x0000000000149947 */ /* 0x000ff60003800000 */
[----:B------:R-:W-:Y:S02]  /*5430*/  LOP3.LUT P1, RZ, R167, 0xff, RZ, 0xc0, !PT ;  /* 0x000000ffa7ff7812 */ /* 0x000fe4000782c0ff */
[----:B------:R-:W-:Y:S04]  /*5440*/  PLOP3.LUT P3, PT, PT, PT, UP1, 0x80, 0x8 ;  /* 0x000000000008781c */ /* 0x000fe80003f6f018 */
[----:B------:R-:W-:Y:S07]  /*5450*/  PLOP3.LUT P3, PT, P3, PT, PT, 0x8, 0x80 ;  /* 0x000000000080781c */ /* 0x000fee0001f6e170 */
[----:B------:R-:W-:Y:S11]  /*5460*/  @P1 FSETP.EQ.AND P3, PT, R73, RZ, PT ;  /* 0x000000ff4900120b */ /* 0x000ff60003f62000 */
[----:B------:R-:W-:Y:S02]  /*5470*/  @!UPT UIADD3 URZ, UPT, UPT, URZ, URZ, URZ ;  /* 0x000000fffffff290 */ /* 0x000fe4000fffe0ff */
.L_x_97:
[----:B------:R-:W-:Y:S01]  /*5480*/  USHF.L.U32 UR19, UR50, 0x7, URZ ;  /* 0x0000000732137899 */ /* 0x000fe200080006ff */
[----:B------:R-:W2:Y:S01]  /*5490*/  SYNCS.PHASECHK.TRANS64.TRYWAIT P1, [UR25+0x110], R8 ;  /* 0x00011008ff0075a7 */ /* 0x000ea20008021119 */
[----:B------:R-:W-:Y:S02]  /*54a0*/  UISETP.NE.AND UP0, UPT, UR32, 0x1, UPT ;  /* 0x000000012000788c */ /* 0x000fe4000bf05270 */
[----:B------:R-:W-:Y:S01]  /*54b0*/  UIMAD.WIDE.U32 UR4, UR19, UR33, URZ ;  /* 0x00000021130472a5 */ /* 0x000fe2000f8e00ff */
[----:B------:R-:W-:Y:S04]  /*54c0*/  ELECT P2, URZ, PT ;  /* 0x0000000000ff782f */ /* 0x000fe80003840000 */
[----:B------:R-:W-:Y:S02]  /*54d0*/  PLOP3.LUT P2, PT, P3, P2, PT, 0xf2, 0x2f ;  /* 0x00000000002f781c */ /* 0x000fe40001f45e72 */
[----:B------:R-:W-:Y:S02]  /*54e0*/  UMOV UR4, UR5 ;  /* 0x0000000500047c82 */ /* 0x000fe40008000000 */
[----:B------:R-:W-:Y:S04]  /*54f0*/  USHF.R.U32.HI UR4, URZ, UR34, UR4 ;  /* 0x00000022ff047299 */ /* 0x000fe80008011604 */
[----:B------:R-:W-:Y:S02]  /*5500*/  USEL UR20, UR19, UR4, !UP0 ;  /* 0x0000000413147287 */ /* 0x000fe4000c000000 */
[----:B------:R-:W-:Y:S02]  /*5510*/  UISETP.NE.AND UP0, UPT, UR35, 0x1, UPT ;  /* 0x000000012300788c */ /* 0x000fe4000bf05270 */
[----:B----4-:R-:W-:Y:S07]  /*5520*/  UIMAD.WIDE.U32 UR4, UR20, UR36, URZ ;  /* 0x00000024140472a5 */ /* 0x010fee000f8e00ff */
[----:B------:R-:W-:Y:S02]  /*5530*/  UMOV UR4, UR5 ;  /* 0x0000000500047c82 */ /* 0x000fe40008000000 */
[----:B------:R-:W-:Y:S04]  /*5540*/  USHF.R.U32.HI UR4, URZ, UR37, UR4 ;  /* 0x00000025ff047299 */ /* 0x000fe80008011604 */
[----:B------:R-:W-:Y:S02]  /*5550*/  USEL UR21, UR20, UR4, !UP0 ;  /* 0x0000000414157287 */ /* 0x000fe4000c000000 */
[----:B------:R-:W-:Y:S02]  /*5560*/  UIADD3 UR4, UPT, UPT, -UR20, URZ, URZ ;  /* 0x000000ff14047290 */ /* 0x000fe4000fffe1ff */
[----:B------:R-:W-:Y:S02]  /*5570*/  UIADD3 UR5, UPT, UPT, -UR21, URZ, URZ ;  /* 0x000000ff15057290 */ /* 0x000fe4000fffe1ff */
[----:B------:R-:W-:Y:S02]  /*5580*/  UIMAD UR19, UR32, UR4, UR19 ;  /* 0x00000004201372a4 */ /* 0x000fe4000f8e0213 */
[----:B------:R-:W-:Y:S01]  /*5590*/  UIMAD UR20, UR35, UR5, UR20 ;  /* 0x00000005231472a4 */ /* 0x000fe2000f8e0214 */
[----:B--2---:R-:W-:Y:S11]  /*55a0*/  @!P1 BRA `(.L_x_98) ;  /* 0x0000004c00a89947 */ /* 0x004ff60003800000 */
.L_x_183:
[----:B------:R-:W-:Y:S01]  /*55b0*/  VOTEU.ALL UP0, P2 ;  /* 0x0000000000ff7886 */ /* 0x000fe20001000000 */
[----:B-1----:R-:W-:Y:S02]  /*55c0*/  @!P2 IADD3 R3, P1, PT, R12, 0x580, RZ ;  /* 0x000005800c03a810 */ /* 0x002fe40007f3e0ff */
[----:B------:R-:W-:Y:S02]  /*55d0*/  @P0 SHF.R.U32.HI R4, RZ, 0x10, R5 ;  /* 0x00000010ff040819 */ /* 0x000fe40000011605 */
[----:B------:R-:W-:Y:S01]  /*55e0*/  @!UP0 UPRMT UR4, URZ, 0x40, URZ ;  /* 0x00000040ff048896 */ /* 0x000fe200080000ff */
[----:B------:R-:W-:Y:S01]  /*55f0*/  @!P2 IMAD.X R2, RZ, RZ, R13, P1 ;  /* 0x000000ffff02a224 */ /* 0x000fe200008e060d */
[----:B------:R-:W-:Y:S01]  /*5600*/  @!P2 R2UR UR5, R3 ;  /* 0x000000000305a2ca */ /* 0x000fe200000e0000 */
[----:B------:R-:W-:Y:S01]  /*5610*/  @!UP0 UIADD3 UR16, UPT, UPT, UR25, 0x200, URZ ;  /* 0x0000020019108890 */ /* 0x000fe2000fffe0ff */
[----:B------:R-:W-:Y:S01]  /*5620*/  @P0 R2UR UR51, R4 ;  /* 0x00000000043302ca */ /* 0x000fe200000e0000 */
[----:B------:R-:W-:Y:S02]  /*5630*/  @!UP0 UPRMT UR6, UR4, 0x5410, URZ ;  /* 0x0000541004068896 */ /* 0x000fe400080000ff */
[----:B------:R-:W-:Y:S01]  /*5640*/  @!P2 R2UR UR4, R2 ;  /* 0x000000000204a2ca */ /* 0x000fe200000e0000 */
[----:B------:R-:W-:Y:S07]  /*5650*/  VOTEU.ALL UP0, P2 ;  /* 0x0000000000ff7886 */ /* 0x000fee0001000000 */
[----:B------:R-:W-:Y:S05]  /*5660*/  IMAD.U32 R2, RZ, RZ, UR5 ;  /* 0x00000005ff027e24 */ /* 0x000fea000f8e00ff */
[----:B------:R-:W-:Y:S01]  /*5670*/  IMAD.U32 R3, RZ, RZ, UR4 ;  /* 0x00000004ff037e24 */ /* 0x000fe2000f8e00ff */
[----:B------:R-:W-:Y:S01]  /*5680*/  @!P2 R2UR UR4, R2 ;  /* 0x000000000204a2ca */ /* 0x000fe200000e0000 */
[----:B------:R-:W-:Y:S03]  /*5690*/  @!P2 IMAD.MOV.U32 R2, RZ, RZ, 0x2000 ;  /* 0x00002000ff02a424 */ /* 0x000fe600078e00ff */
[----:B------:R-:W-:Y:S11]  /*56a0*/  @!P2 R2UR UR5, R3 ;  /* 0x000000000305a2ca */ /* 0x000ff600000e0000 */
[----:B------:R-:W-:Y:S02]  /*56b0*/  @!UPT UIADD3 URZ, UPT, UPT, URZ, URZ, URZ ;  /* 0x000000fffffff290 */ /* 0x000fe4000fffe0ff */
[----:B------:R1:W-:Y:S01]  /*56c0*/  @!UP0 UTMALDG.4D.IM2COL [UR16], [UR4], UR6 ;  /* 0x00000010040083b4 */ /* 0x0003e20008058006 */
[----:B------:R1:W-:Y:S01]  /*56d0*/  @!P2 SYNCS.ARRIVE.TRANS64.RED.A0TR RZ, [UR25+0x100], R2 ;  /* 0x00010002ffffa9a7 */ /* 0x0003e20008300419 */
[----:B------:R-:W-:Y:S01]  /*56e0*/  SYNCS.ARRIVE.TRANS64.RED.A1T0 RZ, [UR43], RZ ;  /* 0x000000ffffff79a7 */ /* 0x000fe2000810042b */
[----:B------:R-:W2:Y:S02]  /*56f0*/  SYNCS.PHASECHK.TRANS64.TRYWAIT P1, [UR25+0x118], R8 ;  /* 0x00011808ff0075a7 */ /* 0x000ea40008021119 */
[----:B-12---:R-:W-:Y:S05]  /*5700*/  @!P1 BRA `(.L_x_99) ;  /* 0x0000004c00689947 */ /* 0x006fea0003800000 */
.L_x_185:
[----:B------:R-:W-:Y:S01]  /*5710*/  VOTEU.ALL UP0, P2 ;  /* 0x0000000000ff7886 */ /* 0x000fe20001000000 */
[----:B-1----:R-:W-:Y:S01]  /*5720*/  @!P2 IADD3 R3, P0, PT, R12, 0x580, RZ ;  /* 0x000005800c03a810 */ /* 0x002fe20007f1e0ff */
[----:B------:R-:W-:Y:S01]  /*5730*/  UMOV UR11, UR19 ;  /* 0x00000013000b7c82 */ /* 0x000fe20008000000 */
[----:B------:R-:W-:Y:S01]  /*5740*/  UMOV UR12, UR20 ;  /* 0x00000014000c7c82 */ /* 0x000fe20008000000 */
[----:B------:R-:W-:Y:S01]  /*5750*/  UMOV UR13, UR21 ;  /* 0x00000015000d7c82 */ /* 0x000fe20008000000 */
[----:B------:R-:W-:Y:S01]  /*5760*/  @!UP0 UPRMT UR4, URZ, 0x40, URZ ;  /* 0x00000040ff048896 */ /* 0x000fe200080000ff */
[----:B------:R-:W-:Y:S01]  /*5770*/  @!P2 IMAD.X R2, RZ, RZ, R13, P0 ;  /* 0x000000ffff02a224 */ /* 0x000fe200000e060d */
[----:B------:R-:W-:Y:S01]  /*5780*/  @!P2 R2UR UR5, R3 ;  /* 0x000000000305a2ca */ /* 0x000fe200000e0000 */
[----:B------:R-:W-:Y:S01]  /*5790*/  @!UP0 UIADD3 UR10, UPT, UPT, UR18, 0x40, URZ ;  /* 0x00000040120a8890 */ /* 0x000fe2000fffe0ff */
[----:B------:R-:W-:Y:S01]  /*57a0*/  R2UR UR16, R175 ;  /* 0x00000000af1072ca */ /* 0x000fe200000e0000 */
[----:B------:R-:W-:Y:S01]  /*57b0*/  @!UP0 UPRMT UR6, UR4, 0x5410, URZ ;  /* 0x0000541004068896 */ /* 0x000fe200080000ff */
[----:B------:R-:W-:Y:S01]  /*57c0*/  R2UR UR7, R176 ;  /* 0x00000000b00772ca */ /* 0x000fe200000e0000 */
[----:B------:R-:W-:Y:S01]  /*57d0*/  @!UP0 UIADD3 UR8, UPT, UPT, UR25, 0x2200, URZ ;  /* 0x0000220019088890 */ /* 0x000fe2000fffe0ff */
[----:B------:R-:W-:Y:S01]  /*57e0*/  @!P2 R2UR UR4, R2 ;  /* 0x000000000204a2ca */ /* 0x000fe200000e0000 */
[----:B------:R-:W-:Y:S01]  /*57f0*/  @!UP0 UIADD3 UR9, UPT, UPT, UR25, 0x108, URZ ;  /* 0x0000010819098890 */ /* 0x000fe2000fffe0ff */
[----:B------:R-:W-:Y:S01]  /*5800*/  LOP3.LUT R10, R10, 0x1, RZ, 0x3c, !PT ;  /* 0x000000010a0a7812 */ /* 0x000fe200078e3cff */
[----:B------:R-:W-:Y:S01]  /*5810*/  VOTEU.ALL UP0, P2 ;  /* 0x0000000000ff7886 */ /* 0x000fe20001000000 */
[----:B------:R-:W-:Y:S01]  /*5820*/  LOP3.LUT R9, R9, 0x1, RZ, 0x3c, !PT ;  /* 0x0000000109097812 */ /* 0x000fe200078e3cff */
[----:B------:R-:W-:Y:S02]  /*5830*/  UPLOP3.LUT UP4, UPT, UPT, UPT, UPT, 0x80, 0x8 ;  /* 0x000000000008789c */ /* 0x000fe40003f8f070 */
[----:B------:R-:W-:Y:S02]  /*5840*/  IMAD.U32 R2, RZ, RZ, UR5 ;  /* 0x00000005ff027e24 */ /* 0x000fe4000f8e00ff */
[----:B------:R-:W-:Y:S02]  /*5850*/  UIADD3 UR21, UPT, UPT, UR14, UR16, URZ ;  /* 0x000000100e157290 */ /* 0x000fe4000fffe0ff */
[----:B------:R-:W-:Y:S02]  /*5860*/  UIADD3 UR50, UPT, UPT, UR15, UR7, URZ ;  /* 0x000000070f327290 */ /* 0x000fe4000fffe0ff */
[----:B------:R-:W-:Y:S01]  /*5870*/  IMAD.U32 R3, RZ, RZ, UR4 ;  /* 0x00000004ff037e24 */ /* 0x000fe2000f8e00ff */
[----:B------:R-:W-:Y:S04]  /*5880*/  @!P2 R2UR UR4, R2 ;  /* 0x000000000204a2ca */ /* 0x000fe800000e0000 */
[----:B------:R-:W-:Y:S11]  /*5890*/  @!P2 R2UR UR5, R3 ;  /* 0x000000000305a2ca */ /* 0x000ff600000e0000 */
[----:B------:R-:W-:Y:S02]  /*58a0*/  @!UPT UIADD3 URZ, UPT, UPT, URZ, URZ, URZ ;  /* 0x000000fffffff290 */ /* 0x000fe4000fffe0ff */
[----:B------:R2:W-:Y:S01]  /*58b0*/  @!UP0 UTMALDG.4D.IM2COL [UR8], [UR4], UR6 ;  /* 0x00000008040083b4 */ /* 0x0005e20008058006 */
[----:B------:R2:W-:Y:S01]  /*58c0*/  @!P2 SYNCS.ARRIVE.TRANS64.RED.A0TR RZ, [UR25+0x108], R0 ;  /* 0x00010800ffffa9a7 */ /* 0x0005e20008300419 */
[----:B------:R-:W-:Y:S01]  /*58d0*/  SYNCS.ARRIVE.TRANS64.RED.A1T0 RZ, [UR42], RZ ;  /* 0x000000ffffff79a7 */ /* 0x000fe2000810042a */
[----:B------:R-:W-:Y:S05]  /*58e0*/  BRA.U UP2, `(.L_x_100) ;  /* 0xfffffff502007547 */ /* 0x000fea000b83ffff */
[----:B------:R-:W-:-:S04]  /*58f0*/  SHF.L.U32 R3, R10, 0x1f, RZ ;  /* 0x0000001f0a037819 */ /* 0x000fc800000006ff */
[----:B------:R-:W1:Y:S02]  /*5900*/  SYNCS.PHASECHK.TRANS64.TRYWAIT P0, [UR25+0x110], R3 ;  /* 0x00011003ff0075a7 */ /* 0x000e640008001119 */
[----:B-1----:R-:W-:Y:S05]  /*5910*/  @!P0 BRA `(.L_x_101) ;  /* 0x0000004800fc8947 */ /* 0x002fea0003800000 */
.L_x_187:
[----:B-12---:R-:W-:-:S07]  /*5920*/  MOV R0, UR25 ;  /* 0x0000001900007c02 */ /* 0x006fce0008000f00 */
.L_x_102:
[----:B-1----:R-:W-:-:S04]  /*5930*/  SHF.L.U32 R3, R10, 0x1f, RZ ;  /* 0x0000001f0a037819 */ /* 0x002fc800000006ff */
[----:B------:R1:W2:Y:S03]  /*5940*/  SYNCS.PHASECHK.TRANS64.TRYWAIT P0, [R0+URZ+0x118], R3 ;  /* 0x00011803000075a7 */ /* 0x0002a600080011ff */
[----:B--2---:R-:W-:Y:S05]  /*5950*/  @!P0 NANOSLEEP.SYNCS 0x989680 ;  /* 0x009896800000895d */ /* 0x004fea0003900000 */
[----:B------:R-:W2:Y:S02]  /*5960*/  @!P0 SYNCS.PHASECHK.TRANS64 P0, [R0+URZ+0x118], R3 ;  /* 0x00011803000085a7 */ /* 0x000ea400080010ff */
[----:B--2---:R-:W-:Y:S05]  /*5970*/  @P0 EXIT ;  /* 0x000000000000094d */ /* 0x004fea0003800000 */
[----:B------:R-:W-:Y:S05]  /*5980*/  BRA `(.L_x_102) ;  /* 0xfffffffc00e87947 */ /* 0x000fea000383ffff */
.L_x_91:
[----:B------:R-:W-:-:S06]  /*5990*/  UISETP.GE.AND UP0, UPT, UR18, 0x4, UPT ;  /* 0x000000041200788c */ /* 0x000fcc000bf06270 */
[----:B------:R-:W-:-:S13]  /*59a0*/  PLOP3.LUT P0, PT, PT, PT, UP0, 0x80, 0x8 ;  /* 0x000000000008781c */ /* 0x000fda0003f0f008 */
[----:B-1----:R-:W-:Y:S05]  /*59b0*/  @!P0 EXIT ;  /* 0x000000000000894d */ /* 0x002fea0003800000 */
[----:B------:R-:W-:Y:S01]  /*59c0*/  BAR.SYNC.DEFER_BLOCKING 0x6, 0xa0 ;  /* 0x0182800000007b1d */ /* 0x000fe20000010000 */
[C---:B------:R-:W-:Y:S01]  /*59d0*/  IMAD.SHL.U32 R4, R164.reuse, 0x40, RZ ;  /* 0x00000040a4047824 */ /* 0x040fe200078e00ff */
[C---:B------:R-:W-:Y:S01]  /*59e0*/  SHF.L.U32 R69, R164.reuse, 0x10, RZ ;  /* 0x00000010a4457819 */ /* 0x040fe200000006ff */
[C---:B------:R-:W-:Y:S01]  /*59f0*/  IMAD.SHL.U32 R163, R164.reuse, 0x8, RZ ;  /* 0x00000008a4a37824 */ /* 0x040fe200078e00ff */
[----:B------:R-:W-:Y:S01]  /*5a00*/  LOP3.LUT R166, R164, 0x60, RZ, 0xc0, !PT ;  /* 0x00000060a4a67812 */ /* 0x000fe200078ec0ff */
[----:B------:R-:W-:Y:S01]  /*5a10*/  HFMA2 R162, -RZ, RZ, 0, 0 ;  /* 0x00000000ffa27431 */ /* 0x000fe200000001ff */
[----:B------:R-:W-:Y:S01]  /*5a20*/  UMOV UR49, 0x400 ;  /* 0x0000040000317882 */ /* 0x000fe20000000000 */
[----:B------:R-:W1:Y:S01]  /*5a30*/  LDCU.64 UR4, c[0x0][0xa90] ;  /* 0x00015200ff0477ac */ /* 0x000e620008000a00 */
[----:B------:R-:W2:Y:S01]  /*5a40*/  LDC.64 R154, c[0x0][0x8b0] ;  /* 0x00022c00ff9a7b82 */ /* 0x000ea20000000a00 */
[----:B------:R-:W-:Y:S01]  /*5a50*/  LOP3.LUT R6, R4, 0x180, RZ, 0xc0, !PT ;  /* 0x0000018004067812 */ /* 0x000fe200078ec0ff */
[----:B------:R-:W-:Y:S01]  /*5a60*/  IMAD.MOV.U32 R68, RZ, RZ, RZ ;  /* 0x000000ffff447224 */ /* 0x000fe200078e00ff */
[----:B------:R-:W-:Y:S01]  /*5a70*/  ULEA UR49, UR43, UR49, 0x18 ;  /* 0x000000312b317291 */ /* 0x000fe2000f8ec0ff */
[----:B------:R-:W-:-:S02]  /*5a80*/  LOP3.LUT R165, R164, 0x2, RZ, 0xc0, !PT ;  /* 0x00000002a4a57812 */ /* 0x000fc400078ec0ff */
[----:B------:R-:W-:Y:S02]  /*5a90*/  CS2R R160, SRZ ;  /* 0x0000000000a07805 */ /* 0x000fe4000001ff00 */
[----:B------:R-:W-:Y:S01]  /*5aa0*/  LOP3.LUT R163, R6, 0x30, R163, 0xf8, !PT ;  /* 0x0000003006a37812 */ /* 0x000fe200078ef8a3 */
[----:B------:R-:W-:Y:S01]  /*5ab0*/  IMAD.MOV.U32 R135, RZ, RZ, RZ ;  /* 0x000000ffff877224 */ /* 0x000fe200078e00ff */
[----:B------:R-:W3:Y:S01]  /*5ac0*/  LDC.64 R152, c[0x0][0x8a8] ;  /* 0x00022a00ff987b82 */ /* 0x000ee20000000a00 */
[----:B------:R-:W-:Y:S01]  /*5ad0*/  LOP3.LUT R164, R164, 0x4, RZ, 0xc0, !PT ;  /* 0x00000004a4a47812 */ /* 0x000fe200078ec0ff */
[----:B------:R-:W4:Y:S01]  /*5ae0*/  LDCU UR60, c[0x0][0x370] ;  /* 0x00006e00ff3c77ac */ /* 0x000f220008000800 */
[----:B------:R-:W-:Y:S02]  /*5af0*/  LOP3.LUT R163, R163, 0x1e40, R4, 0xf8, !PT ;  /* 0x00001e40a3a37812 */ /* 0x000fe400078ef804 */
[----:B------:R-:W-:Y:S01]  /*5b00*/  LOP3.LUT R69, R69, 0x600000, RZ, 0xc0, !PT ;  /* 0x0060000045457812 */ /* 0x000fe200078ec0ff */
[----:B------:R-:W-:Y:S01]  /*5b10*/  IMAD.MOV R178, RZ, RZ, -R164 ;  /* 0x000000ffffb27224 */ /* 0x000fe200078e0aa4 */
[----:B------:R-:W-:Y:S01]  /*5b20*/  IADD3 R180, PT, PT, -R164, 0x2, RZ ;  /* 0x00000002a4b47810 */ /* 0x000fe20007ffe1ff */
[----:B------:R-:W4:Y:S01]  /*5b30*/  LDS R2, [UR49+0x180] ;  /* 0x00018031ff027984 */ /* 0x000f220008000800 */
[----:B-1----:R-:W-:Y:S01]  /*5b40*/  IMAD.U32 R170, RZ, RZ, UR4 ;  /* 0x00000004ffaa7e24 */ /* 0x002fe2000f8e00ff */
[----:B------:R-:W-:Y:S01]  /*5b50*/  IADD3 R179, PT, PT, -R165, RZ, RZ ;  /* 0x000000ffa5b37210 */ /* 0x000fe20007ffe1ff */
[----:B------:R-:W-:Y:S01]  /*5b60*/  IMAD.U32 R169, RZ, RZ, UR5 ;  /* 0x00000005ffa97e24 */ /* 0x000fe2000f8e00ff */
[----:B------:R-:W1:Y:S01]  /*5b70*/  LDCU.128 UR4, c[0x0][0xa80] ;  /* 0x00015000ff0477ac */ /* 0x000e620008000c00 */
[----:B------:R-:W-:Y:S01]  /*5b80*/  VIADD R181, R163, UR49 ;  /* 0x00000031a3b57c36 */ /* 0x000fe20008000000 */
[----:B------:R-:W2:Y:S03]  /*5b90*/  LDCU UR45, c[0x0][0xb0c] ;  /* 0x00016180ff2d77ac */ /* 0x000ea60008000800 */
[----:B------:R-:W-:Y:S01]  /*5ba0*/  VIADD R181, R181, 0x200 ;  /* 0x00000200b5b57836 */ /* 0x000fe20000000000 */
[----:B------:R-:W2:Y:S01]  /*5bb0*/  LDCU UR38, c[0x0][0xb30] ;  /* 0x00016600ff2677ac */ /* 0x000ea20008000800 */
[----:B------:R-:W2:Y:S01]  /*5bc0*/  LDCU.64 UR54, c[0x0][0x888] ;  /* 0x00011100ff3677ac */ /* 0x000ea20008000a00 */
[----:B------:R-:W2:Y:S01]  /*5bd0*/  LDCU.64 UR46, c[0x0][0xb28] ;  /* 0x00016500ff2e77ac */ /* 0x000ea20008000a00 */
[----:B-1----:R-:W-:Y:S01]  /*5be0*/  IMAD.U32 R174, RZ, RZ, UR4 ;  /* 0x00000004ffae7e24 */ /* 0x002fe2000f8e00ff */
[----:B------:R-:W-:Y:S01]  /*5bf0*/  MOV R171, UR7 ;  /* 0x0000000700ab7c02 */ /* 0x000fe20008000f00 */
[----:B------:R-:W-:Y:S01]  /*5c00*/  IMAD.U32 R173, RZ, RZ, UR5 ;  /* 0x00000005ffad7e24 */ /* 0x000fe2000f8e00ff */
[----:B------:R-:W-:Y:S01]  /*5c10*/  UIADD3 UR4, UPT, UPT, UR49, 0x4200, URZ ;  /* 0x0000420031047890 */ /* 0x000fe2000fffe0ff */
[----:B------:R-:W-:Y:S01]  /*5c20*/  IMAD.U32 R172, RZ, RZ, UR6 ;  /* 0x00000006ffac7e24 */ /* 0x000fe2000f8e00ff */
[----:B------:R-:W-:Y:S01]  /*5c30*/  UIADD3 UR5, UPT, UPT, UR49, 0x200, URZ ;  /* 0x0000020031057890 */ /* 0x000fe2000fffe0ff */
[----:B------:R-:W1:Y:S03]  /*5c40*/  LDCU.64 UR62, c[0x0][0x890] ;  /* 0x00011200ff3e77ac */ /* 0x000e660008000a00 */
[----:B------:R-:W-:-:S02]  /*5c50*/  MOV R182, UR4 ;  /* 0x0000000400b67c02 */ /* 0x000fc40008000f00 */
[----:B------:R-:W-:Y:S01]  /*5c60*/  IMAD.U32 R183, RZ, RZ, UR5 ;  /* 0x00000005ffb77e24 */ /* 0x000fe2000f8e00ff */
[----:B------:R-:W1:Y:S01]  /*5c70*/  LDCU.128 UR56, c[0x0][0xb10] ;  /* 0x00016200ff3877ac */ /* 0x000e620008000c00 */
[----:B------:R-:W1:Y:S01]  /*5c80*/  LDCU UR53, c[0x0][0x374] ;  /* 0x00006e80ff3577ac */ /* 0x000e620008000800 */
[C---:B----4-:R-:W-:Y:S01]  /*5c90*/  VIADD R3, R2.reuse, 0x80 ;  /* 0x0000008002037836 */ /* 0x050fe20000000000 */
[----:B------:R-:W-:-:S04]  /*5ca0*/  LOP3.LUT R2, R2, 0xffff, RZ, 0xc0, !PT ;  /* 0x0000ffff02027812 */ /* 0x000fc800078ec0ff */
[----:B------:R-:W-:-:S05]  /*5cb0*/  LOP3.LUT R3, R3, 0xffff, RZ, 0xc0, !PT ;  /* 0x0000ffff03037812 */ /* 0x000fca00078ec0ff */
[----:B--23--:R4:W-:Y:S02]  /*5cc0*/  STL.64 [R1], R2 ;  /* 0x0000000201007387 */ /* 0x00c9e40000100a00 */
.L_x_129:
[----:B----4-:R-:W-:Y:S04]  /*5cd0*/  SHF.L.U32 R3, R161, 0x1f, RZ ;  /* 0x0000001fa1037819 */ /* 0x010fe800000006ff */
[----:B------:R-:W2:Y:S02]  /*5ce0*/  SYNCS.PHASECHK.TRANS64.TRYWAIT P0, [UR49+0x130], R3 ;  /* 0x00013003ff0075a7 */ /* 0x000ea40008001131 */
[----:B-12---:R-:W-:Y:S05]  /*5cf0*/  @!P0 BRA `(.L_x_103) ;  /* 0x00000048001c8947 */ /* 0x006fea0003800000 */
.L_x_189:
[----:B------:R-:W-:Y:S01]  /*5d00*/  LEA R2, R68, UR48, 0x2 ;  /* 0x0000003044027c11 */ /* 0x000fe2000f8e10ff */
[----:B------:R-:W3:Y:S01]  /*5d10*/  LDS.128 R4, [UR49+0x170] ;  /* 0x00017031ff047984 */ /* 0x000ee20008000c00 */
[----:B------:R-:W-:Y:S02]  /*5d20*/  UIADD3 UR4, UPT, UPT, UR49, 0x138, URZ ;  /* 0x0000013831047890 */ /* 0x000fe4000fffe0ff */
[----:B------:R-:W-:Y:S01]  /*5d30*/  UISETP.GE.AND UP0, UPT, UR39, 0x1, UPT ;  /* 0x000000012700788c */ /* 0x000fe2000bf06270 */
[----:B------:R-:W-:Y:S01]  /*5d40*/  @!PT LDS RZ, [RZ] ;  /* 0x00000000fffff984 */ /* 0x000fe20000000800 */
[----:B------:R-:W-:Y:S01]  /*5d50*/  @!PT LDS RZ, [RZ] ;  /* 0x00000000fffff984 */ /* 0x000fe20000000800 */
[----:B------:R-:W-:Y:S01]  /*5d60*/  @!PT LDS RZ, [RZ] ;  /* 0x00000000fffff984 */ /* 0x000fe20000000800 */
[----:B------:R-:W-:Y:S01]  /*5d70*/  @!PT LDS RZ, [RZ] ;  /* 0x00000000fffff984 */ /* 0x000fe20000000800 */
[----:B------:R4:W-:Y:S06]  /*5d80*/  MEMBAR.ALL.CTA ;  /* 0x0000000000007992 */ /* 0x0009ec0000008000 */
[----:B----4-:R-:W4:Y:S01]  /*5d90*/  FENCE.VIEW.ASYNC.S ;  /* 0x00000000000073c6 */ /* 0x010f220000000000 */
[----:B------:R-:W-:Y:S09]  /*5da0*/  UPRMT UR4, URZ, 0x654, UR4 ;  /* 0x00000654ff047896 */ /* 0x000ff20008000004 */
[----:B----4-:R-:W-:Y:S01]  /*5db0*/  SYNCS.ARRIVE.TRANS64.RED.A1T0 RZ, [UR4], RZ ;  /* 0x000000ffffff79a7 */ /* 0x010fe20008100404 */
[----:B------:R-:W5:Y:S01]  /*5dc0*/  LDL R2, [R2] ;  /* 0x0000000002027983 */ /* 0x000f620000100800 */
[----:B---3--:R-:W-:Y:S11]  /*5dd0*/  LOP3.LUT P0, RZ, R6, 0x1, RZ, 0xc0, !PT ;  /* 0x0000000106ff7812 */ /* 0x008ff6000780c0ff */
[----:B------:R-:W-:Y:S02]  /*5de0*/  @!UPT UIADD3 URZ, UPT, UPT, URZ, URZ, URZ ;  /* 0x000000fffffff290 */ /* 0x000fe4000fffe0ff */
[----:B------:R-:W-:Y:S01]  /*5df0*/  VOTEU.ANY UP1, P0 ;  /* 0x0000000000ff7886 */ /* 0x000fe20000020100 */
[----:B------:R-:W-:Y:S01]  /*5e00*/  PLOP3.LUT P0, PT, PT, PT, UP1, 0x80, 0x8 ;  /* 0x000000000008781c */ /* 0x000fe20003f0f018 */
[----:B------:R-:W-:Y:S11]  /*5e10*/  UP2UR UR52, UPR, URZ, 0x2 ;  /* 0x00000002ff347883 */ /* 0x000ff60008000000 */
[----:B------:R-:W-:Y:S01]  /*5e20*/  @!UPT UIADD3 URZ, UPT, UPT, URZ, URZ, URZ ;  /* 0x000000fffffff290 */ /* 0x000fe2000fffe0ff */
[----:B--2---:R-:W-:Y:S02]  /*5e30*/  @P0 MOV R3, R4 ;  /* 0x0000000400030202 */ /* 0x004fe40000000f00 */
[----:B------:R-:W-:Y:S02]  /*5e40*/  @P0 LOP3.LUT R0, R5, 0xffff, RZ, 0xc0, !PT ;  /* 0x0000ffff05000812 */ /* 0x000fe400078ec0ff */
[----:B------:R-:W-:Y:S02]  /*5e50*/  @P0 R2UR UR5, R3 ;  /* 0x00000000030502ca */ /* 0x000fe400000e0000 */
[----:B------:R-:W-:Y:S11]  /*5e60*/  @P0 R2UR UR4, R0 ;  /* 0x00000000000402ca */ /* 0x000ff600000e0000 */
[----:B------:R-:W-:Y:S02]  /*5e70*/  @UP1 UMOV UR37, UR5 ;  /* 0x0000000500251c82 */ /* 0x000fe40008000000 */
[----:B------:R-:W-:Y:S01]  /*5e80*/  @UP1 UMOV UR36, UR4 ;  /* 0x0000000400241c82 */ /* 0x000fe20008000000 */
[----:B------:R-:W-:Y:S05]  /*5e90*/  BRA.U !UP0, `(.L_x_104) ;  /* 0x0000000108cc7547 */ /* 0x000fea000b800000 */
[----:B------:R-:W2:Y:S01]  /*5ea0*/  LDCU UR9, c[0x0][0xb20] ;  /* 0x00016400ff0977ac */ /* 0x000ea20008000800 */
[----:B-1----:R-:W-:Y:S02]  /*5eb0*/  UIMAD.WIDE.U32 UR4, UR53, UR59, URZ ;  /* 0x0000003b350472a5 */ /* 0x002fe4000f8e00ff */
[----:B------:R-:W-:Y:S02]  /*5ec0*/  UIMAD.WIDE.U32 UR6, UR60, UR56, URZ ;  /* 0x000000383c0672a5 */ /* 0x000fe4000f8e00ff */
[----:B------:R-:W-:Y:S02]  /*5ed0*/  UIMAD.WIDE.U32 UR10, UR36, UR59, URZ ;  /* 0x0000003b240a72a5 */ /* 0x000fe4000f8e00ff */
[----:B------:R-:W-:Y:S02]  /*5ee0*/  UISETP.NE.AND UP0, UPT, UR58, 0x1, UPT ;  /* 0x000000013a00788c */ /* 0x000fe4000bf05270 */
[----:B------:R-:W-:Y:S02]  /*5ef0*/  UISETP.NE.AND UP1, UPT, UR45, 0x1, UPT ;  /* 0x000000012d00788c */ /* 0x000fe4000bf25270 */
[----:B------:R-:W-:Y:S02]  /*5f00*/  UISETP.NE.AND UP2, UPT, UR39, 0x1, UPT ;  /* 0x000000012700788c */ /* 0x000fe4000bf45270 */
[----:B------:R-:W-:Y:S01]  /*5f10*/  UIMAD.WIDE.U32 UR12, UR37, UR56, URZ ;  /* 0x00000038250c72a5 */ /* 0x000fe2000f8e00ff */
[----:B------:R-:W-:Y:S01]  /*5f20*/  UMOV UR4, UR5 ;  /* 0x0000000500047c82 */ /* 0x000fe20008000000 */
[----:B------:R-:W-:Y:S01]  /*5f30*/  UMOV UR6, UR11 ;  /* 0x0000000b00067c82 */ /* 0x000fe20008000000 */
[----:B--2---:R-:W-:Y:S03]  /*5f40*/  USHF.R.U32.HI UR8, URZ, UR9, UR4 ;  /* 0x00000009ff087299 */ /* 0x004fe60008011604 */
[----:B------:R-:W-:Y:S02]  /*5f50*/  UMOV UR4, UR7 ;  /* 0x0000000700047c82 */ /* 0x000fe40008000000 */
[----:B------:R-:W-:Y:S02]  /*5f60*/  USHF.R.U32.HI UR5, URZ, UR57, UR4 ;  /* 0x00000039ff057299 */ /* 0x000fe40008011604 */
[----:B------:R-:W-:Y:S02]  /*5f70*/  USEL UR4, UR53, UR8, !UP0 ;  /* 0x0000000835047287 */ /* 0x000fe4000c000000 */
[----:B------:R-:W-:Y:S02]  /*5f80*/  USHF.R.U32.HI UR8, URZ, UR9, UR6 ;  /* 0x00000009ff087299 */ /* 0x000fe40008011606 */
[----:B------:R-:W-:Y:S02]  /*5f90*/  UIMAD.WIDE.U32 UR6, UR4, UR46, URZ ;  /* 0x0000002e040672a5 */ /* 0x000fe4000f8e00ff */
[----:B------:R-:W-:Y:S02]  /*5fa0*/  USEL UR9, UR60, UR5, !UP1 ;  /* 0x000000053c097287 */ /* 0x000fe4000c800000 */
[----:B------:R-:W-:Y:S02]  /*5fb0*/  USEL UR8, UR36, UR8, !UP0 ;  /* 0x0000000824087287 */ /* 0x000fe4000c000000 */
[----:B------:R-:W-:Y:S01]  /*5fc0*/  UIMAD.WIDE.U32 UR10, UR9, UR46, URZ ;  /* 0x0000002e090a72a5 */ /* 0x000fe2000f8e00ff */
[----:B------:R-:W-:Y:S01]  /*5fd0*/  UMOV UR6, UR7 ;  /* 0x0000000700067c82 */ /* 0x000fe20008000000 */
[----:B------:R-:W-:Y:S01]  /*5fe0*/  UMOV UR5, UR13 ;  /* 0x0000000d00057c82 */ /* 0x000fe20008000000 */
[----:B------:R-:W-:Y:S02]  /*5ff0*/  @UP2 USHF.R.U32.HI UR4, URZ, UR47, UR6 ;  /* 0x0000002fff042299 */ /* 0x000fe40008011606 */
[----:B------:R-:W-:Y:S02]  /*6000*/  USHF.R.U32.HI UR5, URZ, UR57, UR5 ;  /* 0x00000039ff057299 */ /* 0x000fe40008011605 */
[----:B------:R-:W-:Y:S02]  /*6010*/  UIMAD UR4, UR39, UR4, URZ ;  /* 0x00000004270472a4 */ /* 0x000fe4000f8e02ff */
[----:B------:R-:W-:Y:S02]  /*6020*/  USEL UR5, UR37, UR5, !UP1 ;  /* 0x0000000525057287 */ /* 0x000fe4000c800000 */
[----:B------:R-:W-:Y:S01]  /*6030*/  UISETP.GE.AND UP0, UPT, UR8, UR4, UPT ;  /* 0x000000040800728c */ /* 0x000fe2000bf06270 */
[----:B------:R-:W-:Y:S01]  /*6040*/  UMOV UR6, UR11 ;  /* 0x0000000b00067c82 */ /* 0x000fe20008000000 */
[----:B------:R-:W-:Y:S02]  /*6050*/  UIMAD.WIDE.U32 UR10, UR8, UR46, URZ ;  /* 0x0000002e080a72a5 */ /* 0x000fe4000f8e00ff */
[----:B------:R-:W-:Y:S04]  /*6060*/  @UP2 USHF.R.U32.HI UR9, URZ, UR47, UR6 ;  /* 0x0000002fff092299 */ /* 0x000fe80008011606 */
[----:B------:R-:W-:Y:S01]  /*6070*/  UIMAD UR6, UR39, UR9, URZ ;  /* 0x00000009270672a4 */ /* 0x000fe2000f8e02ff */
[----:B------:R-:W-:Y:S03]  /*6080*/  UMOV UR4, UR11 ;  /* 0x0000000b00047c82 */ /* 0x000fe60008000000 */
[----:B------:R-:W-:Y:S02]  /*6090*/  UISETP.GE.OR UP0, UPT, UR5, UR6, UP0 ;  /* 0x000000060500728c */ /* 0x000fe40008706670 */
[----:B------:R-:W-:Y:S02]  /*60a0*/  USHF.R.U32.HI UR4, URZ, UR47, UR4 ;  /* 0x0000002fff047299 */ /* 0x000fe40008011604 */
[----:B------:R-:W-:Y:S02]  /*60b0*/  UIMAD.WIDE.U32 UR6, UR5, UR46, URZ ;  /* 0x0000002e050672a5 */ /* 0x000fe4000f8e00ff */
[----:B------:R-:W-:Y:S02]  /*60c0*/  USEL UR11, UR8, UR4, !UP2 ;  /* 0x00000004080b7287 */ /* 0x000fe4000d000000 */
[----:B------:R-:W-:Y:S02]  /*60d0*/  UIADD3 UR6, UPT, UPT, -UR5, URZ, URZ ;  /* 0x000000ff05067290 */ /* 0x000fe4000fffe1ff */
[----:B------:R-:W-:Y:S02]  /*60e0*/  UIADD3 UR10, UPT, UPT, -UR11, URZ, URZ ;  /* 0x000000ff0b0a7290 */ /* 0x000fe4000fffe1ff */
[----:B------:R-:W-:Y:S02]  /*60f0*/  UIMAD UR6, UR45, UR6, UR37 ;  /* 0x000000062d0672a4 */ /* 0x000fe4000f8e0225 */
[----:B------:R-:W-:Y:S01]  /*6100*/  UIMAD UR10, UR39, UR10, UR8 ;  /* 0x0000000a270a72a4 */ /* 0x000fe2000f8e0208 */
[----:B------:R-:W-:Y:S01]  /*6110*/  @!UP0 UMOV UR4, UR7 ;  /* 0x0000000700048c82 */ /* 0x000fe20008000000 */
[----:B------:R-:W-:Y:S02]  /*6120*/  UIADD3 UR7, UPT, UPT, -UR8, URZ, URZ ;  /* 0x000000ff08077290 */ /* 0x000fe4000fffe1ff */
[----:B------:R-:W-:Y:S04]  /*6130*/  @!UP0 USHF.R.U32.HI UR4, URZ, UR47, UR4 ;  /* 0x0000002fff048299 */ /* 0x000fe80008011604 */
[----:B------:R-:W-:Y:S04]  /*6140*/  @!UP0 USEL UR4, UR5, UR4, !UP2 ;  /* 0x0000000405048287 */ /* 0x000fe8000d000000 */
[----:B------:R-:W-:Y:S02]  /*6150*/  @!UP0 UIMAD UR9, UR9, UR10, UR4 ;  /* 0x0000000a090982a4 */ /* 0x000fe4000f8e0204 */
[----:B------:R-:W-:Y:S02]  /*6160*/  @!UP0 UIADD3 UR10, UPT, UPT, UR11, -UR4, URZ ;  /* 0x800000040b0a8290 */ /* 0x000fe4000fffe0ff */
[----:B------:R-:W-:Y:S02]  /*6170*/  UIMAD UR4, UR58, UR7, UR36 ;  /* 0x000000073a0472a4 */ /* 0x000fe4000f8e0224 */
[----:B------:R-:W-:Y:S03]  /*6180*/  @!UP0 UIMAD UR8, UR10, UR39, UR5 ;  /* 0x000000270a0882a4 */ /* 0x000fe6000f8e0205 */
[----:B------:R-:W-:Y:S02]  /*6190*/  @!UP0 UMOV UR5, UR9 ;  /* 0x0000000900058c82 */ /* 0x000fe40008000000 */
[----:B------:R-:W-:Y:S02]  /*61a0*/  UIMAD UR37, UR5, UR45, UR6 ;  /* 0x0000002d052572a4 */ /* 0x000fe4000f8e0206 */
[----:B------:R-:W-:Y:S11]  /*61b0*/  UIMAD UR36, UR8, UR58, UR4 ;  /* 0x0000003a082472a4 */ /* 0x000ff6000f8e0204 */
[----:B------:R-:W-:Y:S01]  /*61c0*/  @!UPT UIADD3 URZ, UPT, UPT, URZ, URZ, URZ ;  /* 0x000000fffffff290 */ /* 0x000fe2000fffe0ff */
.L_x_104:
[----:B------:R-:W-:Y:S01]  /*61d0*/  UISETP.NE.AND UP0, UPT, UR38, 0x1, UPT ;  /* 0x000000012600788c */ /* 0x000fe2000bf05270 */
[----:B------:R-:W-:Y:S01]  /*61e0*/  @P0 SHF.R.U32.HI R4, RZ, 0x10, R5 ;  /* 0x00000010ff040819 */ /* 0x000fe20000011605 */
[----:B------:R-:W-:Y:S02]  /*61f0*/  UIADD3 UR11, UPT, UPT, UR49, 0x200, URZ ;  /* 0x00000200310b7890 */ /* 0x000fe4000fffe0ff */
[----:B------:R-:W-:Y:S01]  /*6200*/  USHF.L.U32 UR41, UR21, 0x7, URZ ;  /* 0x0000000715297899 */ /* 0x000fe200080006ff */
[----:B------:R-:W-:Y:S06]  /*6210*/  @P0 R2UR UR61, R4 ;  /* 0x00000000043d02ca */ /* 0x000fec00000e0000 */
[----:B------:R-:W2:Y:S01]  /*6220*/  @!UP0 LDCU.128 UR12, c[0x0][0xb10] ;  /* 0x00016200ff0c87ac */ /* 0x000ea20008000c00 */
[----:B------:R-:W3:Y:S01]  /*6230*/  @!UP0 LDCU UR5, c[0x0][0xb0c] ;  /* 0x00016180ff0587ac */ /* 0x000ee20008000800 */
[----:B------:R-:W4:Y:S01]  /*6240*/  @!UP0 LDCU UR10, c[0x0][0xb20] ;  /* 0x00016400ff0a87ac */ /* 0x000f220008000800 */
[----:B--2---:R-:W-:Y:S02]  /*6250*/  UIMAD.WIDE.U32 UR8, UR37, UR12, URZ ;  /* 0x0000000c250872a5 */ /* 0x004fe4000f8e00ff */
[----:B------:R-:W-:Y:S02]  /*6260*/  UIMAD.WIDE.U32 UR6, UR36, UR15, URZ ;  /* 0x0000000f240672a5 */ /* 0x000fe4000f8e00ff */
[----:B------:R-:W-:Y:S03]  /*6270*/  @!UP0 UISETP.NE.AND UP1, UPT, UR14, 0x1, UPT ;  /* 0x000000010e00888c */ /* 0x000fe6000bf25270 */
[----:B------:R-:W-:Y:S01]  /*6280*/  @!UP0 UMOV UR4, UR9 ;  /* 0x0000000900048c82 */ /* 0x000fe20008000000 */
[----:B---3--:R-:W-:Y:S02]  /*6290*/  @!UP0 UISETP.NE.AND UP2, UPT, UR5, 0x1, UPT ;  /* 0x000000010500888c */ /* 0x008fe4000bf45270 */
[----:B------:R-:W-:Y:S01]  /*62a0*/  @!UP0 USHF.R.U32.HI UR4, URZ, UR13, UR4 ;  /* 0x0000000dff048299 */ /* 0x000fe20008011604 */
[----:B------:R-:W-:Y:S02]  /*62b0*/  @!UP0 UMOV UR6, UR7 ;  /* 0x0000000700068c82 */ /* 0x000fe40008000000 */
[----:B----4-:R-:W-:Y:S02]  /*62c0*/  @!UP0 USHF.R.U32.HI UR6, URZ, UR10, UR6 ;  /* 0x0000000aff068299 */ /* 0x010fe40008011606 */
[----:B------:R-:W-:Y:S02]  /*62d0*/  @!UP0 USEL UR7, UR37, UR4, !UP2 ;  /* 0x0000000425078287 */ /* 0x000fe4000d000000 */
[----:B------:R-:W-:Y:S04]  /*62e0*/  @!UP0 USEL UR6, UR36, UR6, !UP1 ;  /* 0x0000000624068287 */ /* 0x000fe8000c800000 */
[----:B------:R-:W-:Y:S02]  /*62f0*/  @!UP0 UIADD3 UR4, UPT, UPT, -UR7, UR6, URZ ;  /* 0x0000000607048290 */ /* 0x000fe4000fffe1ff */
[----:B------:R-:W-:Y:S02]  /*6300*/  @!UP0 UIADD3 UR6, UPT, UPT, UR7, -UR6, URZ ;  /* 0x8000000607068290 */ /* 0x000fe4000fffe0ff */
[----:B------:R-:W-:Y:S02]  /*6310*/  @!UP0 UIMAD UR37, UR4, UR5, UR37 ;  /* 0x00000005042582a4 */ /* 0x000fe4000f8e0225 */
[----:B------:R-:W-:Y:S02]  /*6320*/  @!UP0 UIMAD UR36, UR6, UR14, UR36 ;  /* 0x0000000e062482a4 */ /* 0x000fe4000f8e0224 */
[----:B------:R-:W-:Y:S09]  /*6330*/  ULOP3.LUT UP0, URZ, UR11, 0x1b0, URZ, 0xc0, !UPT ;  /* 0x000001b00bff7892 */ /* 0x000ff2000f80c0ff */
[----:B------:R-:W-:Y:S05]  /*6340*/  BRA.U !UP0, `(.L_x_105) ;  /* 0x0000000108407547 */ /* 0x000fea000b800000 */
[----:B------:R-:W2:Y:S01]  /*6350*/  LDCU.64 UR8, c[0x4][0x80] ;  /* 0x01001000ff0877ac */ /* 0x000ea20008000a00 */
[----:B------:R-:W-:Y:S01]  /*6360*/  MOV R15, 0x0 ;  /* 0x00000000000f7802 */ /* 0x000fe20000000f00 */
[----:B------:R-:W-:Y:S02]  /*6370*/  HFMA2 R12, -RZ, RZ, 0, 5.9604644775390625e-08 ;  /* 0x00000001ff0c7431 */ /* 0x000fe400000001ff */
[----:B------:R-:W-:Y:S02]  /*6380*/  IMAD.MOV.U32 R8, RZ, RZ, 0x70 ;  /* 0x00000070ff087424 */ /* 0x000fe400078e00ff */
[----:B------:R-:W-:Y:S01]  /*6390*/  IMAD.MOV.U32 R13, RZ, RZ, RZ ;  /* 0x000000ffff0d7224 */ /* 0x000fe200078e00ff */
[----:B------:R-:W3:Y:S01]  /*63a0*/  LDCU.64 UR6, c[0x4][0x88] ;  /* 0x01001100ff0677ac */ /* 0x000ee20008000a00 */
[----:B------:R-:W4:Y:S01]  /*63b0*/  LDC.64 R14, c[0x4][R15] ;  /* 0x010000000f0e7b82 */ /* 0x000f220000000a00 */
[----:B------:R-:W1:Y:S01]  /*63c0*/  LDCU.64 UR4, c[0x4][0x8] ;  /* 0x01000100ff0477ac */ /* 0x000e620008000a00 */
[----:B--2---:R-:W-:Y:S01]  /*63d0*/  MOV R5, UR9 ;  /* 0x0000000900057c02 */ /* 0x004fe20008000f00 */
[----:B------:R-:W-:Y:S01]  /*63e0*/  IMAD.U32 R4, RZ, RZ, UR8 ;  /* 0x00000008ff047e24 */ /* 0x000fe2000f8e00ff */
[----:B---3--:R-:W-:Y:S01]  /*63f0*/  MOV R7, UR7 ;  /* 0x0000000700077c02 */ /* 0x008fe20008000f00 */
[----:B------:R-:W-:Y:S01]  /*6400*/  IMAD.U32 R6, RZ, RZ, UR6 ;  /* 0x00000006ff067e24 */ /* 0x000fe2000f8e00ff */
[----:B-1----:R-:W-:Y:S01]  /*6410*/  MOV R11, UR5 ;  /* 0x00000005000b7c02 */ /* 0x002fe20008000f00 */
[----:B------:R-:W-:Y:S02]  /*6420*/  IMAD.U32 R10, RZ, RZ, UR4 ;  /* 0x00000004ff0a7e24 */ /* 0x000fe4000f8e00ff */
[----:B------:R-:W-:Y:S07]  /*6430*/  LEPC R20, `(.L_x_105) ;  /* 0x000000001014794e */ /* 0x000fee0000000000 */
[----:B----45:R-:W-:Y:S05]  /*6440*/  CALL.ABS.NOINC R14 ;  /* 0x000000000e007343 */ /* 0x030fea0003c00000 */
.L_x_105:
[----:B------:R-:W-:Y:S01]  /*6450*/  LOP3.LUT P0, RZ, R182, 0x1b0, RZ, 0xc0, !PT ;  /* 0x000001b0b6ff7812 */ /* 0x000fe2000780c0ff */
[----:B------:R-:W-:Y:S11]  /*6460*/  BSSY.RECONVERGENT B6, `(.L_x_106) ;  /* 0x0000013000067945 */ /* 0x000ff60003800200 */
[----:B------:R-:W-:Y:S01]  /*6470*/  @!UPT UIADD3 URZ, UPT, UPT, URZ, URZ, URZ ;  /* 0x000000fffffff290 */ /* 0x000fe2000fffe0ff */
[----:B------:R-:W-:Y:S05]  /*6480*/  @!P0 BRA `(.L_x_107) ;  /* 0x0000000000408947 */ /* 0x000fea0003800000 */
        /* <DEDUP_REMOVED lines=16> */
.L_x_107:
[----:B-1----:R-:W-:Y:S05]  /*6590*/  BSYNC.RECONVERGENT B6 ;  /* 0x0000000000067941 */ /* 0x002fea0003800200 */
.L_x_106:
[----:B------:R-:W-:Y:S01]  /*65a0*/  R2UR UR4, R177 ;  /* 0x00000000b10472ca */ /* 0x000fe200000e0000 */
[----:B------:R-:W-:Y:S01]  /*65b0*/  UISETP.NE.U32.AND UP0, UPT, UR62, URZ, UPT ;  /* 0x000000ff3e00728c */ /* 0x000fe2000bf05070 */
[----:B------:R-:W-:Y:S02]  /*65c0*/  ISETP.NE.U32.AND P4, PT, R154, RZ, PT ;  /* 0x000000ff9a00720c */ /* 0x000fe40003f85070 */
[----:B------:R-:W-:Y:S01]  /*65d0*/  ISETP.NE.U32.AND P2, PT, RZ, UR54, PT ;  /* 0x00000036ff007c0c */ /* 0x000fe2000bf45070 */
[----:B------:R-:W-:Y:S01]  /*65e0*/  UISETP.NE.AND.EX UP1, UPT, UR63, URZ, UPT, UP0 ;  /* 0x000000ff3f00728c */ /* 0x000fe2000bf25300 */
[----:B------:R-:W-:Y:S01]  /*65f0*/  ISETP.NE.AND.EX P4, PT, R155, RZ, PT, P4 ;  /* 0x000000ff9b00720c */ /* 0x000fe20003f85340 */
[----:B------:R-:W-:Y:S01]  /*6600*/  UPLOP3.LUT UP0, UPT, UPT, UPT, UPT, 0x40, 0x4 ;  /* 0x000000000004789c */ /* 0x000fe20003f0e870 */
[----:B------:R-:W-:Y:S05]  /*6610*/  ISETP.NE.AND.EX P2, PT, RZ, UR55, PT, P2 ;  /* 0x00000037ff007c0c */ /* 0x000fea000bf45320 */
[----:B------:R-:W-:Y:S06]  /*6620*/  UISETP.NE.AND UP2, UPT, UR4, URZ, UPT ;  /* 0x000000ff0400728c */ /* 0x000fec000bf45270 */
[----:B------:R-:W-:Y:S05]  /*6630*/  PLOP3.LUT P1, PT, PT, PT, UP2, 0x80, 0x8 ;  /* 0x000000000008781c */ /* 0x000fea0003f2f028 */
[----:B------:R-:W-:Y:S06]  /*6640*/  @UP2 UPLOP3.LUT UP0, UPT, UPT, UPT, UP1, 0x80, 0x8 ;  /* 0x000000000008289c */ /* 0x000fec0003f0f010 */
[----:B------:R-:W-:Y:S01]  /*6650*/  PLOP3.LUT P0, PT, PT, PT, UP0, 0x80, 0x8 ;  /* 0x000000000008781c */ /* 0x000fe20003f0f008 */
[----:B------:R-:W-:Y:S01]  /*6660*/  @!UPT UIADD3 URZ, UPT, UPT, URZ, URZ, URZ ;  /* 0x000000fffffff290 */ /* 0x000fe2000fffe0ff */
[----:B------:R-:W-:Y:S11]  /*6670*/  BRA.U !UP1, `(.L_x_108) ;  /* 0x00000001093c7547 */ /* 0x000ff6000b800000 */
[----:B------:R-:W-:Y:S01]  /*6680*/  UISETP.NE.U32.AND UP0, UPT, UR54, URZ, UPT ;  /* 0x000000ff3600728c */ /* 0x000fe2000bf05070 */
[----:B------:R-:W-:Y:S01]  /*6690*/  HFMA2 R0, -RZ, RZ, 0, 5.9604644775390625e-08 ;  /* 0x00000001ff007431 */ /* 0x000fe200000001ff */
[----:B------:R-:W1:Y:S01]  /*66a0*/  LDCU.64 UR8, c[0x0][0x358] ;  /* 0x00006b00ff0877ac */ /* 0x000e620008000a00 */
[----:B------:R-:W-:Y:S01]  /*66b0*/  IMAD.MOV.U32 R167, RZ, RZ, 0x1 ;  /* 0x00000001ffa77424 */ /* 0x000fe200078e00ff */
[----:B------:R-:W-:Y:S06]  /*66c0*/  UISETP.NE.AND.EX UP0, UPT, UR55, URZ, UPT, UP0 ;  /* 0x000000ff3700728c */ /* 0x000fec000bf05300 */
        /* <DEDUP_REMOVED lines=9> */
[----:B-12---:R-:W-:Y:S02]  /*6760*/  @!P3 IMAD.U32 R73, RZ, RZ, UR4 ;  /* 0x00000004ff49be24 */ /* 0x006fe4000f8e00ff */
.L_x_108:
[----:B------:R-:W-:Y:S05]  /*6770*/  @!P4 BRA `(.L_x_109) ;  /* 0x000000000024c947 */ /* 0x000fea0003800000 */
[----:B------:R-:W-:Y:S01]  /*6780*/  ISETP.NE.U32.AND P3, PT, R152, RZ, PT ;  /* 0x000000ff9800720c */ /* 0x000fe20003f65070 */
[----:B------:R-:W1:Y:S03]  /*6790*/  LDCU.64 UR4, c[0x0][0x358] ;  /* 0x00006b00ff0477ac */ /* 0x000e660008000a00 */
[----:B------:R-:W-:Y:S11]  /*67a0*/  ISETP.NE.AND.EX P3, PT, R153, RZ, PT, P3 ;  /* 0x000000ff9900720c */ /* 0x000ff60003f65330 */
[----:B------:R-:W-:Y:S02]  /*67b0*/  @!UPT UIADD3 URZ, UPT, UPT, URZ, URZ, URZ ;  /* 0x000000fffffff290 */ /* 0x000fe4000fffe0ff */
[----:B------:R-:W2:Y:S01]  /*67c0*/  @P3 LDC.64 R4, c[0x0][0x8a8] ;  /* 0x00022a00ff043b82 */ /* 0x000ea20000000a00 */
[----:B------:R-:W-:Y:S04]  /*67d0*/  @P3 IMAD R0, R154, UR51, RZ ;  /* 0x000000339a003c24 */ /* 0x000fe8000f8e02ff */
[----:B--2---:R-:W-:Y:S05]  /*67e0*/  @P3 IMAD.WIDE R4, R0, 0x4, R4 ;  /* 0x0000000400043825 */ /* 0x004fea00078e0204 */
[----:B-1---5:R1:W5:Y:S02]  /*67f0*/  @P3 LDG.E R70, desc[UR4][R4.64] ;  /* 0x0000000404463981 */ /* 0x022364000c1e1900 */
[----:B-1----:R-:W2:Y:S02]  /*6800*/  @!P3 LDC R70, c[0x0][0x8a0] ;  /* 0x00022800ff46bb82 */ /* 0x002ea40000000800 */
.L_x_109:
[----:B-----5:R-:W-:Y:S01]  /*6810*/  FSETP.NEU.AND P5, PT, R73, RZ, PT ;  /* 0x000000ff4900720b */ /* 0x020fe20003fad000 */
[----:B------:R-:W-:Y:S01]  /*6820*/  USHF.L.U32 UR8, UR50, 0x7, URZ ;  /* 0x0000000732087899 */ /* 0x000fe200080006ff */
[----:B------:R-:W-:Y:S01]  /*6830*/  SEL R6, RZ, 0xffffffff, P2 ;  /* 0xffffffffff067807 */ /* 0x000fe20001000000 */
[----:B------:R-:W-:Y:S01]  /*6840*/  BSSY B1, `(.L_x_110) ;  /* 0x000005f000017945 */ /* 0x000fe20003800000 */
[----:B------:R-:W-:Y:S01]  /*6850*/  LOP3.LUT P4, RZ, R167, 0xff, RZ, 0xc0, !PT ;  /* 0x000000ffa7ff7812 */ /* 0x000fe2000788c0ff */
[----:B------:R-:W-:Y:S01]  /*6860*/  IMAD.MOV.U32 R195, RZ, RZ, 0x1 ;  /* 0x00000001ffc37424 */ /* 0x000fe200078e00ff */
[----:B------:R-:W-:Y:S01]  /*6870*/  @P1 SEL R3, RZ, 0xffffffff, P5 ;  /* 0xffffffffff031807 */ /* 0x000fe20002800000 */
[----:B------:R-:W-:Y:S01]  /*6880*/  IMAD.U32 R186, RZ, RZ, UR8 ;  /* 0x00000008ffba7e24 */ /* 0x000fe2000f8e00ff */
[----:B------:R-:W-:Y:S01]  /*6890*/  LEA R0, R160, UR49, 0x3 ;  /* 0x00000031a0007c11 */ /* 0x000fe2000f8e18ff */
[----:B------:R-:W-:Y:S01]  /*68a0*/  IMAD.IADD R71, R69, 0x1, R2 ;  /* 0x0000000145477824 */ /* 0x000fe200078e0202 */
[----:B------:R-:W-:Y:S02]  /*68b0*/  @P0 SEL R3, R6, R3, !P4 ;  /* 0x0000000306030207 */ /* 0x000fe40006000000 */
[----:B------:R-:W-:Y:S02]  /*68c0*/  CS2R R150, SRZ ;  /* 0x0000000000967805 */ /* 0x000fe4000001ff00 */
[----:B------:R-:W-:Y:S02]  /*68d0*/  LEA R187, R68, UR49, 0x3 ;  /* 0x0000003144bb7c11 */ /* 0x000fe4000f8e18ff */
[----:B------:R-:W-:Y:S02]  /*68e0*/  CS2R R148, SRZ ;  /* 0x0000000000947805 */ /* 0x000fe4000001ff00 */
[----:B------:R-:W-:Y:S02]  /*68f0*/  @P1 LOP3.LUT R3, R3, 0x1, RZ, 0xc0, !PT ;  /* 0x0000000103031812 */ /* 0x000fe400078ec0ff */
[----:B------:R-:W-:Y:S02]  /*6900*/  CS2R R146, SRZ ;  /* 0x0000000000927805 */ /* 0x000fe4000001ff00 */
[----:B------:R-:W-:Y:S02]  /*6910*/  SHF.L.U32 R4, R162, 0x1f, RZ ;  /* 0x0000001fa2047819 */ /* 0x000fe400000006ff */
[----:B------:R-:W-:Y:S02]  /*6920*/  CS2R R144, SRZ ;  /* 0x0000000000907805 */ /* 0x000fe4000001ff00 */
[----:B------:R-:W-:Y:S02]  /*6930*/  ISETP.NE.U32.OR P3, PT, R3, 0x1, !P1 ;  /* 0x000000010300780c */ /* 0x000fe40004f65470 */
[----:B------:R-:W-:Y:S02]  /*6940*/  CS2R R142, SRZ ;  /* 0x00000000008e7805 */ /* 0x000fe4000001ff00 */
[----:B------:R-:W-:Y:S02]  /*6950*/  R2UR UR4, R173 ;  /* 0x00000000ad0472ca */ /* 0x000fe400000e0000 */
[----:B------:R-:W-:Y:S02]  /*6960*/  CS2R R140, SRZ ;  /* 0x00000000008c7805 */ /* 0x000fe4000001ff00 */
[----:B------:R-:W-:Y:S02]  /*6970*/  R2UR UR7, R172 ;  /* 0x00000000ac0772ca */ /* 0x000fe400000e0000 */
[----:B------:R-:W-:Y:S02]  /*6980*/  CS2R R138, SRZ ;  /* 0x00000000008a7805 */ /* 0x000fe4000001ff00 */
[----:B------:R-:W-:Y:S02]  /*6990*/  R2UR UR10, R174 ;  /* 0x00000000ae0a72ca */ /* 0x000fe400000e0000 */
[----:B------:R-:W-:Y:S02]  /*69a0*/  CS2R R136, SRZ ;  /* 0x0000000000887805 */ /* 0x000fe4000001ff00 */
[----:B------:R-:W-:Y:S02]  /*69b0*/  R2UR UR6, R170 ;  /* 0x00000000aa0672ca */ /* 0x000fe400000e0000 */
[----:B------:R-:W-:Y:S02]  /*69c0*/  R2UR UR9, R171 ;  /* 0x00000000ab0972ca */ /* 0x000fe400000e0000 */
[----:B------:R-:W-:Y:S02]  /*69d0*/  R2UR UR11, R169 ;  /* 0x00000000a90b72ca */ /* 0x000fe400000e0000 */
[----:B------:R-:W-:Y:S01]  /*69e0*/  @P3 SHF.L.U32 R9, R135, 0x1f, RZ ;  /* 0x0000001f87093819 */ /* 0x000fe200000006ff */
[----:B------:R-:W-:Y:S01]  /*69f0*/  UIMAD.WIDE.U32 UR4, UR8, UR4, URZ ;  /* 0x00000004080472a5 */ /* 0x000fe2000f8e00ff */
[----:B------:R-:W-:Y:S02]  /*6a00*/  P2R R156, PR, RZ, 0x8 ;  /* 0x00000008ff9c7803 */ /* 0x000fe40000000000 */
[----:B------:R-:W1:Y:S01]  /*6a10*/  @P3 SYNCS.PHASECHK.TRANS64.TRYWAIT P1, [R0+URZ+0x100], R9 ;  /* 0x00010009000035a7 */ /* 0x000e6200080211ff */
[----:B------:R-:W-:Y:S01]  /*6a20*/  PLOP3.LUT P3, PT, PT, PT, UP1, 0x80, 0x8 ;  /* 0x000000000008781c */ /* 0x000fe20003f6f018 */
[----:B------:R-:W-:Y:S01]  /*6a30*/  UISETP.NE.AND UP0, UPT, UR10, 0x1, UPT ;  /* 0x000000010a00788c */ /* 0x000fe2000bf05270 */
[----:B------:R-:W-:Y:S01]  /*6a40*/  SEL R3, RZ, 0xffffffff, P5 ;  /* 0xffffffffff037807 */ /* 0x000fe20002800000 */
[----:B------:R-:W-:Y:S01]  /*6a50*/  UMOV UR4, UR5 ;  /* 0x0000000500047c82 */ /* 0x000fe20008000000 */
[----:B------:R-:W-:Y:S01]  /*6a60*/  ISETP.NE.AND P5, PT, R156, RZ, PT ;  /* 0x000000ff9c00720c */ /* 0x000fe20003fa5270 */
[----:B------:R-:W-:Y:S04]  /*6a70*/  USHF.R.U32.HI UR4, URZ, UR7, UR4 ;  /* 0x00000007ff047299 */ /* 0x000fe80008011604 */
[----:B------:R-:W-:Y:S02]  /*6a80*/  USEL UR4, UR8, UR4, !UP0 ;  /* 0x0000000408047287 */ /* 0x000fe4000c000000 */
[----:B------:R-:W-:Y:S02]  /*6a90*/  UISETP.NE.AND UP0, UPT, UR9, 0x1, UPT ;  /* 0x000000010900788c */ /* 0x000fe4000bf05270 */
[----:B------:R-:W-:Y:S01]  /*6aa0*/  UIMAD.WIDE.U32 UR6, UR4, UR6, URZ ;  /* 0x00000006040672a5 */ /* 0x000fe2000f8e00ff */
[----:B------:R-:W-:Y:S01]  /*6ab0*/  @P3 SEL R3, R6, R3, !P4 ;  /* 0x0000000306033207 */ /* 0x000fe20006000000 */
[----:B------:R3:W4:Y:S01]  /*6ac0*/  SYNCS.PHASECHK.TRANS64.TRYWAIT P0, [R187+URZ+0x140], R4 ;  /* 0x00014004bb0075a7 */ /* 0x00072200080011ff */
[----:B------:R-:W-:Y:S01]  /*6ad0*/  IMAD.U32 R185, RZ, RZ, UR4 ;  /* 0x00000004ffb97e24 */ /* 0x000fe2000f8e00ff */
[----:B------:R-:W-:Y:S01]  /*6ae0*/  PLOP3.LUT P2, PT, PT, PT, UP0, 0x80, 0x8 ;  /* 0x000000000008781c */ /* 0x000fe20003f4f008 */
[----:B------:R-:W-:Y:S01]  /*6af0*/  IMAD R7, RZ, RZ, -UR4 ;  /* 0x80000004ff077e24 */ /* 0x000fe2000f8e02ff */
[----:B------:R-:W-:Y:S01]  /*6b00*/  LOP3.LUT R3, R3, 0x1, RZ, 0xc0, !PT ;  /* 0x0000000103037812 */ /* 0x000fe200078ec0ff */
[----:B------:R-:W-:Y:S01]  /*6b10*/  UMOV UR5, UR7 ;  /* 0x0000000700057c82 */ /* 0x000fe20008000000 */
[----:B------:R-:W-:Y:S01]  /*6b20*/  IMAD.U32 R184, RZ, RZ, UR4 ;  /* 0x00000004ffb87e24 */ /* 0x000fe2000f8e00ff */
[----:B------:R-:W-:Y:S01]  /*6b30*/  USHF.R.U32.HI UR5, URZ, UR11, UR5 ;  /* 0x0000000bff057299 */ /* 0x000fe20008011605 */
[----:B------:R-:W-:Y:S01]  /*6b40*/  ISETP.NE.U32.AND P6, PT, R3, 0x1, PT ;  /* 0x000000010300780c */ /* 0x000fe20003fc5070 */
[----:B------:R-:W-:Y:S03]  /*6b50*/  IMAD R186, R7, UR10, R186 ;  /* 0x0000000a07ba7c24 */ /* 0x000fe6000f8e02ba */
[----:B------:R-:W-:Y:S02]  /*6b60*/  P2R R196, PR, RZ, 0x40 ;  /* 0x00000040ffc47803 */ /* 0x000fe40000000000 */
[----:B------:R-:W-:Y:S05]  /*6b70*/  SEL R185, R185, UR5, !P2 ;  /* 0x00000005b9b97c07 */ /* 0x000fea000d000000 */
[----:B------:R-:W-:Y:S04]  /*6b80*/  IMAD.MOV R5, RZ, RZ, -R185 ;  /* 0x000000ffff057224 */ /* 0x000fe800078e0ab9 */
[----:B------:R-:W-:Y:S01]  /*6b90*/  IMAD R184, R5, UR9, R184 ;  /* 0x0000000905b87c24 */ /* 0x000fe2000f8e02b8 */
[----:B-1----:R-:W-:Y:S01]  /*6ba0*/  @P5 SEL R195, RZ, 0x1, !P1 ;  /* 0x00000001ffc35807 */ /* 0x002fe20004800000 */
[----:B---3--:R-:W-:Y:S06]  /*6bb0*/  @!P5 BRA `(.L_x_111) ;  /* 0x00000000009cd947 */ /* 0x008fec0003800000 */
[----:B------:R-:W-:Y:S01]  /*6bc0*/  @P6 IMAD R8, R160, 0x2000, R181 ;  /* 0x00002000a0086824 */ /* 0x000fe200078e02b5 */
[----:B------:R-:W1:Y:S01]  /*6bd0*/  S2R R2, SR_CgaCtaId ;  /* 0x0000000000027919 */ /* 0x000e620000008800 */
[----:B------:R-:W-:Y:S01]  /*6be0*/  ISETP.NE.AND P1, PT, R195, RZ, PT ;  /* 0x000000ffc300720c */ /* 0x000fe20003f25270 */
[----:B------:R-:W-:Y:S01]  /*6bf0*/  BSSY B0, `(.L_x_112) ;  /* 0x0000010000007945 */ /* 0x000fe20003800000 */
[--C-:B------:R-:W-:Y:S01]  /*6c00*/  @P6 IMAD R7, R165, -0x10, R8.reuse ;  /* 0xfffffff0a5076824 */ /* 0x100fe200078e0208 */
[----:B------:R-:W-:Y:S01]  /*6c10*/  CS2R R138, SRZ ;  /* 0x00000000008a7805 */ /* 0x000fe2000001ff00 */
[----:B------:R-:W-:Y:S01]  /*6c20*/  @P6 IMAD R6, R164, -0x10, R8 ;  /* 0xfffffff0a4066824 */ /* 0x000fe200078e0208 */
[----:B------:R-:W-:Y:S01]  /*6c30*/  CS2R R136, SRZ ;  /* 0x0000000000887805 */ /* 0x000fe2000001ff00 */
[----:B------:R-:W-:Y:S01]  /*6c40*/  @P6 IMAD R5, R180, 0x10, R7 ;  /* 0x00000010b4056824 */ /* 0x000fe200078e0207 */
[----:B------:R-:W-:Y:S02]  /*6c50*/  CS2R R146, SRZ ;  /* 0x0000000000927805 */ /* 0x000fe4000001ff00 */
[----:B------:R-:W-:Y:S02]  /*6c60*/  CS2R R144, SRZ ;  /* 0x0000000000907805 */ /* 0x000fe4000001ff00 */
[----:B------:R-:W-:Y:S02]  /*6c70*/  CS2R R142, SRZ ;  /* 0x00000000008e7805 */ /* 0x000fe4000001ff00 */
[----:B------:R-:W-:Y:S02]  /*6c80*/  CS2R R140, SRZ ;  /* 0x00000000008c7805 */ /* 0x000fe4000001ff00 */
[----:B------:R-:W-:Y:S02]  /*6c90*/  CS2R R150, SRZ ;  /* 0x0000000000967805 */ /* 0x000fe4000001ff00 */
[----:B------:R-:W-:Y:S01]  /*6ca0*/  CS2R R148, SRZ ;  /* 0x0000000000947805 */ /* 0x000fe2000001ff00 */
[----:B------:R-:W-:Y:S06]  /*6cb0*/  @P1 BRA `(.L_x_113) ;  /* 0x00000000000c1947 */ /* 0x000fec0003800000 */
[----:B------:R-:W-:Y:S04]  /*6cc0*/  SHF.L.U32 R3, R135, 0x1f, RZ ;  /* 0x0000001f87037819 */ /* 0x000fe800000006ff */
[----:B------:R-:W3:Y:S02]  /*6cd0*/  SYNCS.PHASECHK.TRANS64.TRYWAIT P1, [R0+URZ+0x100], R3 ;  /* 0x00010003000075a7 */ /* 0x000ee400080211ff */
[----:B---3--:R-:W-:Y:S05]  /*6ce0*/  @!P1 BRA `(.L_x_114) ;  /* 0x0000003800389947 */ /* 0x008fea0003800000 */
.L_x_113:
[----:B------:R-:W-:Y:S05]  /*6cf0*/  BSYNC B0 ;  /* 0x0000000000007941 */ /* 0x000fea0003800000 */
.L_x_112:
[----:B------:R-:W-:Y:S01]  /*6d00*/  ISETP.NE.AND P1, PT, R196, RZ, PT ;  /* 0x000000ffc400720c */ /* 0x000fe20003f25270 */
[----:B---3--:R-:W-:Y:S02]  /*6d10*/  VIADD R3, R0, 0x110 ;  /* 0x0000011000037836 */ /* 0x008fe40000000000 */
[----:B------:R-:W-:Y:S03]  /*6d20*/  VIADD R160, R160, 0x1 ;  /* 0x00000001a0a07836 */ /* 0x000fe60000000000 */
[----:B-1----:R-:W-:Y:S07]  /*6d30*/  PRMT R2, R2, 0x654, R3 ;  /* 0x0000065402027816 */ /* 0x002fee0000000003 */
[----:B------:R1:W3:Y:S04]  /*6d40*/  @P1 LDS.128 R136, [R8] ;  /* 0x0000000008881984 */ /* 0x0002e80000000c00 */
[----:B------:R1:W1:Y:S04]  /*6d50*/  @P1 LDS.128 R144, [R6+0x20] ;  /* 0x0000200006901984 */ /* 0x0002680000000c00 */
[----:B------:R1:W1:Y:S04]  /*6d60*/  @P1 LDS.128 R140, [R7+0x10] ;  /* 0x00001000078c1984 */ /* 0x0002680000000c00 */
[----:B------:R1:W1:Y:S01]  /*6d70*/  @P1 LDS.128 R148, [R5+0x10] ;  /* 0x0000100005941984 */ /* 0x0002620000000c00 */
[C---:B------:R-:W-:Y:S01]  /*6d80*/  ISETP.NE.AND P1, PT, R160.reuse, 0x2, PT ;  /* 0x00000002a000780c */ /* 0x040fe20003f25270 */
[----:B------:R-:W-:Y:S01]  /*6d90*/  @!PT LDS RZ, [RZ] ;  /* 0x00000000fffff984 */ /* 0x000fe20000000800 */
[----:B------:R-:W-:Y:S01]  /*6da0*/  @!PT LDS RZ, [RZ] ;  /* 0x00000000fffff984 */ /* 0x000fe20000000800 */
[----:B------:R-:W-:Y:S01]  /*6db0*/  @!PT LDS RZ, [RZ] ;  /* 0x00000000fffff984 */ /* 0x000fe20000000800 */
[----:B------:R-:W-:Y:S01]  /*6dc0*/  @!PT LDS RZ, [RZ] ;  /* 0x00000000fffff984 */ /* 0x000fe20000000800 */
[----:B------:R5:W-:Y:S06]  /*6dd0*/  MEMBAR.ALL.CTA ;  /* 0x0000000000007992 */ /* 0x000bec0000008000 */
[----:B-----5:R-:W5:Y:S01]  /*6de0*/  FENCE.VIEW.ASYNC.S ;  /* 0x00000000000073c6 */ /* 0x020f620000000000 */
[----:B------:R-:W-:Y:S02]  /*6df0*/  SEL R0, RZ, 0x1, P1 ;  /* 0x00000001ff007807 */ /* 0x000fe40000800000 */
[----:B------:R-:W-:Y:S02]  /*6e00*/  SEL R160, R160, RZ, P1 ;  /* 0x000000ffa0a07207 */ /* 0x000fe40000800000 */
[----:B------:R-:W-:Y:S01]  /*6e10*/  LOP3.LUT R135, R135, R0, RZ, 0x3c, !PT ;  /* 0x0000000087877212 */ /* 0x000fe200078e3cff */
[----:B-----5:R1:W-:Y:S06]  /*6e20*/  SYNCS.ARRIVE.TRANS64.RED.A1T0 RZ, [R2+URZ], RZ ;  /* 0x000000ff02ff79a7 */ /* 0x0203ec00081004ff */
.L_x_111:
[----:B------:R-:W-:Y:S05]  /*6e30*/  BSYNC B1 ;  /* 0x0000000000017941 */ /* 0x000fea0003800000 */
.L_x_110:
[----:B------:R-:W-:Y:S04]  /*6e40*/  SHF.R.U32.HI R3, RZ, 0x15, R71 ;  /* 0x00000015ff037819 */ /* 0x000fe80000011647 */
[----:B------:R-:W-:Y:S01]  /*6e50*/  LOP3.LUT P1, RZ, R3, 0x3, R168, 0x48, !PT ;  /* 0x0000000303ff7812 */ /* 0x000fe200078248a8 */
[----:B------:R-:W-:Y:S01]  /*6e60*/  @!UPT UIADD3 URZ, UPT, UPT, URZ, URZ, URZ ;  /* 0x000000fffffff290 */ /* 0x000fe2000fffe0ff */
[----:B----4-:R-:W-:Y:S11]  /*6e70*/  @P0 BRA `(.L_x_115) ;  /* 0x0000000000080947 */ /* 0x010ff60003800000 */
[----:B------:R-:W4:Y:S02]  /*6e80*/  SYNCS.PHASECHK.TRANS64.TRYWAIT P0, [R187+URZ+0x140], R4 ;  /* 0x00014004bb0075a7 */ /* 0x000f2400080011ff */
[----:B----4-:R-:W-:Y:S05]  /*6e90*/  @!P0 BRA `(.L_x_116) ;  /* 0x0000003400e08947 */ /* 0x010fea0003800000 */
.L_x_115:
[----:B------:R-:W-:Y:S04]  /*6ea0*/  BSSY.RECONVERGENT B6, `(.L_x_117) ;  /* 0x0000012000067945 */ /* 0x000fe80003800200 */
[----:B------:R-:W-:Y:S05]  /*6eb0*/  @!P1 BRA `(.L_x_118) ;  /* 0x0000000000409947 */ /* 0x000fea0003800000 */
[----:B------:R-:W5:Y:S01]  /*6ec0*/  LDCU.64 UR8, c[0x4][0x70] ;  /* 0x01000e00ff0877ac */ /* 0x000f620008000a00 */
[----:B------:R-:W-:Y:S01]  /*6ed0*/  MOV R3, 0x0 ;  /* 0x0000000000037802 */ /* 0x000fe20000000f00 */
[----:B------:R-:W-:Y:S02]  /*6ee0*/  HFMA2 R12, -RZ, RZ, 0, 5.9604644775390625e-08 ;  /* 0x00000001ff0c7431 */ /* 0x000fe400000001ff */
[----:B-1----:R-:W-:Y:S02]  /*6ef0*/  IMAD.MOV.U32 R8, RZ, RZ, 0x192 ;  /* 0x00000192ff087424 */ /* 0x002fe400078e00ff */
[----:B------:R-:W-:Y:S01]  /*6f00*/  IMAD.MOV.U32 R13, RZ, RZ, RZ ;  /* 0x000000ffff0d7224 */ /* 0x000fe200078e00ff */
[----:B------:R-:W1:Y:S01]  /*6f10*/  LDCU.64 UR6, c[0x4][0x78] ;  /* 0x01000f00ff0677ac */ /* 0x000e620008000a00 */
[----:B------:R-:W2:Y:S01]  /*6f20*/  LDC.64 R2, c[0x4][R3] ;  /* 0x0100000003027b82 */ /* 0x000ea20000000a00 */
[----:B------:R-:W3:Y:S01]  /*6f30*/  LDCU.64 UR4, c[0x4][0x10] ;  /* 0x01000200ff0477ac */ /* 0x000ee20008000a00 */
[----:B-----5:R-:W-:Y:S01]  /*6f40*/  MOV R5, UR9 ;  /* 0x0000000900057c02 */ /* 0x020fe20008000f00 */
[----:B----4-:R-:W-:Y:S01]  /*6f50*/  IMAD.U32 R4, RZ, RZ, UR8 ;  /* 0x00000008ff047e24 */ /* 0x010fe2000f8e00ff */
[----:B-1----:R-:W-:Y:S01]  /*6f60*/  MOV R7, UR7 ;  /* 0x0000000700077c02 */ /* 0x002fe20008000f00 */
[----:B------:R-:W-:Y:S01]  /*6f70*/  IMAD.U32 R6, RZ, RZ, UR6 ;  /* 0x00000006ff067e24 */ /* 0x000fe2000f8e00ff */
[----:B---3--:R-:W-:Y:S01]  /*6f80*/  MOV R11, UR5 ;  /* 0x00000005000b7c02 */ /* 0x008fe20008000f00 */
[----:B------:R-:W-:Y:S02]  /*6f90*/  IMAD.U32 R10, RZ, RZ, UR4 ;  /* 0x00000004ff0a7e24 */ /* 0x000fe4000f8e00ff */
[----:B------:R-:W-:Y:S07]  /*6fa0*/  LEPC R20, `(.L_x_118) ;  /* 0x000000001014794e */ /* 0x000fee0000000000 */
[----:B--2---:R-:W-:Y:S05]  /*6fb0*/  CALL.ABS.NOINC R2 ;  /* 0x0000000002007343 */ /* 0x004fea0003c00000 */
.L_x_118:
[----:B------:R-:W-:Y:S05]  /*6fc0*/  BSYNC.RECONVERGENT B6 ;  /* 0x0000000000067941 */ /* 0x000fea0003800200 */
.L_x_117:
[-C--:B---3--:R-:W-:Y:S01]  /*6fd0*/  F2FP.F16.E4M3.UNPACK_B R74, R136.reuse ;  /* 0x00000088ff4a723e */ /* 0x088fe200020006ff */
[----:B------:R-:W-:Y:S05]  /*6fe0*/  WARPSYNC.ALL ;  /* 0x0000000000007948 */ /* 0x000fea0003800000 */
[----:B------:R-:W-:Y:S01]  /*6ff0*/  R2UR UR4, R71 ;  /* 0x00000000470472ca */ /* 0x000fe200000e0000 */
[--C-:B------:R-:W-:Y:S01]  /*7000*/  HADD2.F32 R72, -RZ, R74.reuse.H0_H0 ;  /* 0x2000004aff487230 */ /* 0x100fe20000004100 */
[----:B------:R-:W-:Y:S01]  /*7010*/  F2FP.F16.E4M3.UNPACK_B R76, R136.H1 ;  /* 0x00000088ff4c723e */ /* 0x000fe200030006ff */
[----:B------:R-:W-:Y:S01]  /*7020*/  HADD2.F32 R75, -RZ, R74.H1_H1 ;  /* 0x3000004aff4b7230 */ /* 0x000fe20000004100 */
[-C--:B------:R-:W-:Y:S01]  /*7030*/  F2FP.F16.E4M3.UNPACK_B R78, R137.reuse ;  /* 0x00000089ff4e723e */ /* 0x080fe200020006ff */
[----:B------:R-:W-:Y:S01]  /*7040*/  BSSY.RECONVERGENT B0, `(.L_x_119) ;  /* 0x000011f000007945 */ /* 0x000fe20003800200 */
[----:B------:R-:W-:Y:S01]  /*7050*/  F2FP.F16.E4M3.UNPACK_B R80, R137.H1 ;  /* 0x00000089ff50723e */ /* 0x000fe200030006ff */
[--C-:B------:R-:W-:Y:S01]  /*7060*/  HADD2.F32 R74, -RZ, R76.reuse.H0_H0 ;  /* 0x2000004cff4a7230 */ /* 0x100fe20000004100 */
[-C--:B------:R-:W-:Y:S01]  /*7070*/  F2FP.F16.E4M3.UNPACK_B R82, R138.reuse ;  /* 0x0000008aff52723e */ /* 0x080fe200020006ff */
[----:B------:R-:W-:Y:S01]  /*7080*/  HADD2.F32 R76, -RZ, R76.H1_H1 ;  /* 0x3000004cff4c7230 */ /* 0x000fe20000004100 */
[----:B------:R-:W-:Y:S01]  /*7090*/  F2FP.F16.E4M3.UNPACK_B R84, R138.H1 ;  /* 0x0000008aff54723e */ /* 0x000fe200030006ff */
[--C-:B------:R-:W-:Y:S01]  /*70a0*/  HADD2.F32 R77, -RZ, R78.reuse.H0_H0 ;  /* 0x2000004eff4d7230 */ /* 0x100fe20000004100 */
[-C--:B------:R-:W-:Y:S01]  /*70b0*/  F2FP.F16.E4M3.UNPACK_B R86, R139.reuse ;  /* 0x0000008bff56723e */ /* 0x080fe200020006ff */
[----:B-1--4-:R-:W2:Y:S01]  /*70c0*/  LDTM.x64 R4, tmem[UR4] ;  /* 0x00000004000479ee */ /* 0x012ea20008340000 */
[----:B------:R-:W-:Y:S01]  /*70d0*/  F2FP.F16.E4M3.UNPACK_B R88, R139.H1 ;  /* 0x0000008bff58723e */ /* 0x000fe200030006ff */
[----:B------:R-:W-:Y:S01]  /*70e0*/  HADD2.F32 R78, -RZ, R78.H1_H1 ;  /* 0x3000004eff4e7230 */ /* 0x000fe20000004100 */
[-C--:B------:R-:W-:Y:S01]  /*70f0*/  F2FP.F16.E4M3.UNPACK_B R90, R140.reuse ;  /* 0x0000008cff5a723e */ /* 0x080fe200020006ff */
[----:B------:R-:W-:Y:S01]  /*7100*/  HADD2.F32 R79, -RZ, R80.H0_H0 ;  /* 0x20000050ff4f7230 */ /* 0x000fe20000004100 */
[----:B------:R-:W-:Y:S01]  /*7110*/  F2FP.F16.E4M3.UNPACK_B R92, R140.H1 ;  /* 0x0000008cff5c723e */ /* 0x000fe200030006ff */
[--C-:B------:R-:W-:Y:S01]  /*7120*/  HADD2.F32 R81, -RZ, R82.reuse.H0_H0 ;  /* 0x20000052ff517230 */ /* 0x100fe20000004100 */
[----:B------:R-:W-:Y:S01]  /*7130*/  ISETP.NE.AND P6, PT, R156, RZ, PT ;  /* 0x000000ff9c00720c */ /* 0x000fe20003fc5270 */
[----:B------:R-:W-:Y:S01]  /*7140*/  HADD2.F32 R82, -RZ, R82.H1_H1 ;  /* 0x30000052ff527230 */ /* 0x000fe20000004100 */
[----:B------:R-:W-:Y:S01]  /*7150*/  SHF.L.U32 R198, R179, 0x4, RZ ;  /* 0x00000004b3c67819 */ /* 0x000fe200000006ff */
[--C-:B------:R-:W-:Y:S01]  /*7160*/  HADD2.F32 R85, -RZ, R86.reuse.H0_H0 ;  /* 0x20000056ff557230 */ /* 0x100fe20000004100 */
[----:B------:R-:W-:Y:S01]  /*7170*/  SHF.L.U32 R204, R178, 0x4, RZ ;  /* 0x00000004b2cc7819 */ /* 0x000fe200000006ff */
[----:B------:R-:W-:Y:S01]  /*7180*/  HADD2.F32 R86, -RZ, R86.H1_H1 ;  /* 0x30000056ff567230 */ /* 0x000fe20000004100 */
[C---:B------:R-:W-:Y:S01]  /*7190*/  IADD3 R192, PT, PT, R181.reuse, R198, RZ ;  /* 0x000000c6b5c07210 */ /* 0x040fe20007ffe0ff */
[--C-:B------:R-:W-:Y:S01]  /*71a0*/  HADD2.F32 R89, -RZ, R90.reuse.H0_H0 ;  /* 0x2000005aff597230 */ /* 0x100fe20000004100 */
[----:B------:R-:W-:Y:S01]  /*71b0*/  IADD3 R193, PT, PT, R181, R204, RZ ;  /* 0x000000ccb5c17210 */ /* 0x000fe20007ffe0ff */
[----:B------:R-:W-:Y:S01]  /*71c0*/  HADD2.F32 R90, -RZ, R90.H1_H1 ;  /* 0x3000005aff5a7230 */ /* 0x000fe20000004100 */
[----:B------:R-:W-:Y:S01]  /*71d0*/  SHF.L.U32 R197, R180, 0x4, RZ ;  /* 0x00000004b4c57819 */ /* 0x000fe200000006ff */
[----:B------:R-:W-:Y:S01]  /*71e0*/  HADD2.F32 R80, -RZ, R80.H1_H1 ;  /* 0x30000050ff507230 */ /* 0x000fe20000004100 */
[----:B------:R-:W-:Y:S01]  /*71f0*/  F2FP.F16.E4M3.UNPACK_B R94, R141 ;  /* 0x0000008dff5e723e */ /* 0x000fe200020006ff */
[--C-:B------:R-:W-:Y:S01]  /*7200*/  HADD2.F32 R83, -RZ, R84.reuse.H0_H0 ;  /* 0x20000054ff537230 */ /* 0x100fe20000004100 */
[----:B------:R-:W-:Y:S01]  /*7210*/  IADD3 R194, PT, PT, R197, R192, RZ ;  /* 0x000000c0c5c27210 */ /* 0x000fe20007ffe0ff */
[----:B------:R-:W-:Y:S01]  /*7220*/  HADD2.F32 R84, -RZ, R84.H1_H1 ;  /* 0x30000054ff547230 */ /* 0x000fe20000004100 */
[----:B------:R-:W-:Y:S01]  /*7230*/  F2FP.F16.E4M3.UNPACK_B R98, R142 ;  /* 0x0000008eff62723e */ /* 0x000fe200020006ff */
[C---:B--2---:R-:W-:Y:S01]  /*7240*/  FMUL R0, R70.reuse, R4 ;  /* 0x0000000446007220 */ /* 0x044fe20000400000 */
[C---:B------:R-:W-:Y:S01]  /*7250*/  FMUL R2, R70.reuse, R5 ;  /* 0x0000000546027220 */ /* 0x040fe20000400000 */
[C---:B------:R-:W-:Y:S01]  /*7260*/  FMUL R4, R70.reuse, R8 ;  /* 0x0000000846047220 */ /* 0x040fe20000400000 */
[C---:B------:R-:W-:Y:S01]  /*7270*/  FMUL R5, R70.reuse, R9 ;  /* 0x0000000946057220 */ /* 0x040fe20000400000 */
[C---:B------:R-:W-:Y:S01]  /*7280*/  FFMA R0, R73.reuse, R72, R0 ;  /* 0x0000004849007223 */ /* 0x040fe20000000000 */
[C---:B------:R-:W-:Y:S01]  /*7290*/  FFMA R2, R73.reuse, R75, R2 ;  /* 0x0000004b49027223 */ /* 0x040fe20000000002 */
[C---:B------:R-:W-:Y:S01]  /*72a0*/  FMUL R8, R70.reuse, R12 ;  /* 0x0000000c46087220 */ /* 0x040fe20000400000 */
[C---:B------:R-:W-:Y:S01]  /*72b0*/  FMUL R9, R70.reuse, R13 ;  /* 0x0000000d46097220 */ /* 0x040fe20000400000 */
[C---:B------:R-:W-:Y:S01]  /*72c0*/  FMUL R12, R70.reuse, R16 ;  /* 0x00000010460c7220 */ /* 0x040fe20000400000 */
[C---:B------:R-:W-:Y:S01]  /*72d0*/  FMUL R13, R70.reuse, R17 ;  /* 0x00000011460d7220 */ /* 0x040fe20000400000 */
[C---:B------:R-:W-:Y:S01]  /*72e0*/  FMUL R16, R70.reuse, R20 ;  /* 0x0000001446107220 */ /* 0x040fe20000400000 */
[C---:B------:R-:W-:Y:S01]  /*72f0*/  FMUL R17, R70.reuse, R21 ;  /* 0x0000001546117220 */ /* 0x040fe20000400000 */
[--C-:B------:R-:W-:Y:S02]  /*7300*/  HADD2.F32 R93, -RZ, R94.reuse.H0_H0 ;  /* 0x2000005eff5d7230 */ /* 0x100fe40000004100 */
[C---:B------:R-:W-:Y:S01]  /*7310*/  FMUL R20, R70.reuse, R24 ;  /* 0x0000001846147220 */ /* 0x040fe20000400000 */
[----:B------:R-:W-:Y:S02]  /*7320*/  HADD2.F32 R94, -RZ, R94.H1_H1 ;  /* 0x3000005eff5e7230 */ /* 0x000fe40000004100 */
[C---:B------:R-:W-:Y:S01]  /*7330*/  FMUL R21, R70.reuse, R25 ;  /* 0x0000001946157220 */ /* 0x040fe20000400000 */
[--C-:B------:R-:W-:Y:S02]  /*7340*/  HADD2.F32 R97, -RZ, R98.reuse.H0_H0 ;  /* 0x20000062ff617230 */ /* 0x100fe40000004100 */
[C---:B------:R-:W-:Y:S01]  /*7350*/  FMUL R24, R70.reuse, R28 ;  /* 0x0000001c46187220 */ /* 0x040fe20000400000 */
[----:B------:R-:W-:Y:S02]  /*7360*/  HADD2.F32 R98, -RZ, R98.H1_H1 ;  /* 0x30000062ff627230 */ /* 0x000fe40000004100 */
[C---:B------:R-:W-:Y:S01]  /*7370*/  FMUL R25, R70.reuse, R29 ;  /* 0x0000001d46197220 */ /* 0x040fe20000400000 */
[C---:B------:R-:W-:Y:S01]  /*7380*/  FMUL R28, R70.reuse, R32 ;  /* 0x00000020461c7220 */ /* 0x040fe20000400000 */
[C---:B------:R-:W-:Y:S01]  /*7390*/  FMUL R29, R70.reuse, R33 ;  /* 0x00000021461d7220 */ /* 0x040fe20000400000 */
[C---:B------:R-:W-:Y:S01]  /*73a0*/  FMUL R32, R70.reuse, R36 ;  /* 0x0000002446207220 */ /* 0x040fe20000400000 */
[----:B------:R-:W-:Y:S01]  /*73b0*/  F2FP.F16.E4M3.UNPACK_B R96, R141.H1 ;  /* 0x0000008dff60723e */ /* 0x000fe200030006ff */
[C---:B------:R-:W-:Y:S01]  /*73c0*/  FMUL R33, R70.reuse, R37 ;  /* 0x0000002546217220 */ /* 0x040fe20000400000 */
[C---:B------:R-:W-:Y:S01]  /*73d0*/  FMUL R36, R70.reuse, R40 ;  /* 0x0000002846247220 */ /* 0x040fe20000400000 */
[----:B------:R-:W-:Y:S01]  /*73e0*/  F2FP.F16.E4M3.UNPACK_B R100, R142.H1 ;  /* 0x0000008eff64723e */ /* 0x000fe200030006ff */
[C---:B------:R-:W-:Y:S01]  /*73f0*/  FMUL R37, R70.reuse, R41 ;  /* 0x0000002946257220 */ /* 0x040fe20000400000 */
[C---:B------:R-:W-:Y:S01]  /*7400*/  FMUL R40, R70.reuse, R44 ;  /* 0x0000002c46287220 */ /* 0x040fe20000400000 */
[----:B------:R-:W-:Y:S01]  /*7410*/  F2FP.F16.E4M3.UNPACK_B R102, R143 ;  /* 0x0000008fff66723e */ /* 0x000fe200020006ff */
[C---:B------:R-:W-:Y:S01]  /*7420*/  FMUL R41, R70.reuse, R45 ;  /* 0x0000002d46297220 */ /* 0x040fe20000400000 */
[C---:B------:R-:W-:Y:S01]  /*7430*/  FMUL R44, R70.reuse, R48 ;  /* 0x00000030462c7220 */ /* 0x040fe20000400000 */
[----:B------:R-:W-:Y:S01]  /*7440*/  F2FP.F16.E4M3.UNPACK_B R104, R143.H1 ;  /* 0x0000008fff68723e */ /* 0x000fe200030006ff */
[C---:B------:R-:W-:Y:S01]  /*7450*/  FMUL R45, R70.reuse, R49 ;  /* 0x00000031462d7220 */ /* 0x040fe20000400000 */
[--C-:B------:R-:W-:Y:S02]  /*7460*/  HADD2.F32 R101, -RZ, R102.reuse.H0_H0 ;  /* 0x20000066ff657230 */ /* 0x100fe40000004100 */
[C---:B------:R-:W-:Y:S01]  /*7470*/  FMUL R48, R70.reuse, R52 ;  /* 0x0000003446307220 */ /* 0x040fe20000400000 */
[----:B------:R-:W-:Y:S01]  /*7480*/  F2FP.F16.E4M3.UNPACK_B R106, R144 ;  /* 0x00000090ff6a723e */ /* 0x000fe200020006ff */
[----:B------:R-:W-:Y:S02]  /*7490*/  HADD2.F32 R102, -RZ, R102.H1_H1 ;  /* 0x30000066ff667230 */ /* 0x000fe40000004100 */
[C---:B------:R-:W-:Y:S01]  /*74a0*/  FMUL R49, R70.reuse, R53 ;  /* 0x0000003546317220 */ /* 0x040fe20000400000 */
[C---:B------:R-:W-:Y:S01]  /*74b0*/  FMUL R52, R70.reuse, R56 ;  /* 0x0000003846347220 */ /* 0x040fe20000400000 */
[----:B------:R-:W-:Y:S01]  /*74c0*/  F2FP.F16.E4M3.UNPACK_B R108, R144.H1 ;  /* 0x00000090ff6c723e */ /* 0x000fe200030006ff */
[--C-:B------:R-:W-:Y:S02]  /*74d0*/  HADD2.F32 R105, -RZ, R106.reuse.H0_H0 ;  /* 0x2000006aff697230 */ /* 0x100fe40000004100 */
[C---:B------:R-:W-:Y:S01]  /*74e0*/  FMUL R53, R70.reuse, R57 ;  /* 0x0000003946357220 */ /* 0x040fe20000400000 */
[----:B------:R-:W-:Y:S02]  /*74f0*/  HADD2.F32 R106, -RZ, R106.H1_H1 ;  /* 0x3000006aff6a7230 */ /* 0x000fe40000004100 */
        /* <DEDUP_REMOVED lines=11> */
[C---:B------:R-:W-:Y:S01]  /*75b0*/  FFMA R3, R73.reuse, R74, R3 ;  /* 0x0000004a49037223 */ /* 0x040fe20000000003 */
[----:B------:R-:W-:Y:S01]  /*75c0*/  F2FP.F16.E4M3.UNPACK_B R116, R146.H1 ;  /* 0x00000092ff74723e */ /* 0x000fe200030006ff */
[--C-:B------:R-:W-:Y:S02]  /*75d0*/  HADD2.F32 R113, -RZ, R114.reuse.H0_H0 ;  /* 0x20000072ff717230 */ /* 0x100fe40000004100 */
[C---:B------:R-:W-:Y:S01]  /*75e0*/  FFMA R7, R73.reuse, R76, R7 ;  /* 0x0000004c49077223 */ /* 0x040fe20000000007 */
[C---:B------:R-:W-:Y:S01]  /*75f0*/  FFMA R4, R73.reuse, R77, R4 ;  /* 0x0000004d49047223 */ /* 0x040fe20000000004 */
[----:B------:R-:W-:Y:S01]  /*7600*/  F2FP.F16.E4M3.UNPACK_B R118, R147 ;  /* 0x00000093ff76723e */ /* 0x000fe200020006ff */
[----:B------:R-:W-:Y:S01]  /*7610*/  FFMA R5, R73, R78, R5 ;  /* 0x0000004e49057223 */ /* 0x000fe20000000005 */
[----:B------:R-:W-:Y:S01]  /*7620*/  HADD2.F32 R114, -RZ, R114.H1_H1 ;  /* 0x30000072ff727230 */ /* 0x000fe20000004100 */
[----:B------:R-:W-:Y:S01]  /*7630*/  F2FP.SATFINITE.E4M3.F32.PACK_AB_MERGE_C R159, R7, R3, RZ ;  /* 0x00000003079f723e */ /* 0x000fe200048070ff */
[C---:B------:R-:W-:Y:S01]  /*7640*/  FMUL R6, R70.reuse, R10 ;  /* 0x0000000a46067220 */ /* 0x040fe20000400000 */
[--C-:B------:R-:W-:Y:S02]  /*7650*/  HADD2.F32 R117, -RZ, R118.reuse.H0_H0 ;  /* 0x20000076ff757230 */ /* 0x100fe40000004100 */
[----:B------:R-:W-:Y:S01]  /*7660*/  FMUL R11, R70, R11 ;  /* 0x0000000b460b7220 */ /* 0x000fe20000400000 */
[----:B------:R-:W-:Y:S01]  /*7670*/  F2FP.SATFINITE.E4M3.F32.PACK_AB_MERGE_C R156, R2, R0, R159 ;  /* 0x00000000029c723e */ /* 0x000fe2000480709f */
[C---:B------:R-:W-:Y:S01]  /*7680*/  FFMA R6, R73.reuse, R79, R6 ;  /* 0x0000004f49067223 */ /* 0x040fe20000000006 */
[----:B------:R-:W-:Y:S02]  /*7690*/  HADD2.F32 R118, -RZ, R118.H1_H1 ;  /* 0x30000076ff767230 */ /* 0x000fe40000004100 */
[C---:B------:R-:W-:Y:S01]  /*76a0*/  FFMA R11, R73.reuse, R80, R11 ;  /* 0x00000050490b7223 */ /* 0x040fe2000000000b */
[C---:B------:R-:W-:Y:S01]  /*76b0*/  FFMA R8, R73.reuse, R81, R8 ;  /* 0x0000005149087223 */ /* 0x040fe20000000008 */
[----:B------:R-:W-:Y:S01]  /*76c0*/  F2FP.F16.E4M3.UNPACK_B R120, R147.H1 ;  /* 0x00000093ff78723e */ /* 0x000fe200030006ff */
[----:B------:R-:W-:Y:S01]  /*76d0*/  FFMA R9, R73, R82, R9 ;  /* 0x0000005249097223 */ /* 0x000fe20000000009 */
[C---:B------:R-:W-:Y:S01]  /*76e0*/  FMUL R10, R70.reuse, R14 ;  /* 0x0000000e460a7220 */ /* 0x040fe20000400000 */
[----:B------:R-:W-:Y:S01]  /*76f0*/  F2FP.SATFINITE.E4M3.F32.PACK_AB_MERGE_C R157, R11, R6, RZ ;  /* 0x000000060b9d723e */ /* 0x000fe200048070ff */
[C---:B------:R-:W-:Y:S01]  /*7700*/  FMUL R15, R70.reuse, R15 ;  /* 0x0000000f460f7220 */ /* 0x040fe20000400000 */
[--C-:B------:R-:W-:Y:S02]  /*7710*/  HADD2.F32 R87, -RZ, R88.reuse.H0_H0 ;  /* 0x20000058ff577230 */ /* 0x100fe40000004100 */
[----:B------:R-:W-:Y:S01]  /*7720*/  FFMA R10, R73, R83, R10 ;  /* 0x00000053490a7223 */ /* 0x000fe2000000000a */
[----:B------:R-:W-:Y:S01]  /*7730*/  F2FP.SATFINITE.E4M3.F32.PACK_AB_MERGE_C R157, R5, R4, R157 ;  /* 0x00000004059d723e */ /* 0x000fe2000480709d */
        /* <DEDUP_REMOVED lines=8> */
[C---:B------:R-:W-:Y:S01]  /*77c0*/  FMUL R19, R70.reuse, R19 ;  /* 0x0000001346137220 */ /* 0x040fe20000400000 */
[----:B------:R-:W-:Y:S01]  /*77d0*/  F2FP.SATFINITE.E4M3.F32.PACK_AB_MERGE_C R158, R9, R8, R158 ;  /* 0x00000008099e723e */ /* 0x000fe2000480709e */
[C---:B------:R-:W-:Y:S01]  /*77e0*/  FFMA R14, R73.reuse, R87, R14 ;  /* 0x00000057490e7223 */ /* 0x040fe2000000000e */
[----:B------:R-:W-:Y:S02]  /*77f0*/  HADD2.F32 R122, -RZ, R122.H1_H1 ;  /* 0x3000007aff7a7230 */ /* 0x000fe40000004100 */
[C---:B------:R-:W-:Y:S01]  /*7800*/  FFMA R19, R73.reuse, R88, R19 ;  /* 0x0000005849137223 */ /* 0x040fe20000000013 */
[--C-:B------:R-:W-:Y:S02]  /*7810*/  HADD2.F32 R91, -RZ, R92.reuse.H0_H0 ;  /* 0x2000005cff5b7230 */ /* 0x100fe40000004100 */
[C---:B------:R-:W-:Y:S01]  /*7820*/  FFMA R16, R73.reuse, R89, R16 ;  /* 0x0000005949107223 */ /* 0x040fe20000000010 */
[----:B------:R-:W-:Y:S01]  /*7830*/  F2FP.F16.E4M3.UNPACK_B R124, R148.H1 ;  /* 0x00000094ff7c723e */ /* 0x000fe200030006ff */
[----:B------:R-:W-:Y:S01]  /*7840*/  FFMA R17, R73, R90, R17 ;  /* 0x0000005a49117223 */ /* 0x000fe20000000011 */
[----:B------:R-:W-:Y:S01]  /*7850*/  F2FP.SATFINITE.E4M3.F32.PACK_AB_MERGE_C R159, R19, R14, RZ ;  /* 0x0000000e139f723e */ /* 0x000fe200048070ff */
[----:B------:R-:W-:Y:S02]  /*7860*/  HADD2.F32 R92, -RZ, R92.H1_H1 ;  /* 0x3000005cff5c7230 */ /* 0x000fe40000004100 */
[C---:B------:R-:W-:Y:S01]  /*7870*/  FMUL R18, R70.reuse, R22 ;  /* 0x0000001646127220 */ /* 0x040fe20000400000 */
[C---:B------:R-:W-:Y:S01]  /*7880*/  FMUL R23, R70.reuse, R23 ;  /* 0x0000001746177220 */ /* 0x040fe20000400000 */
[----:B------:R-:W-:Y:S01]  /*7890*/  F2FP.SATFINITE.E4M3.F32.PACK_AB_MERGE_C R159, R13, R12, R159 ;  /* 0x0000000c0d9f723e */ /* 0x000fe2000480709f */
[--C-:B------:R-:W-:Y:S02]  /*78a0*/  HADD2.F32 R95, -RZ, R96.reuse.H0_H0 ;  /* 0x20000060ff5f7230 */ /* 0x100fe40000004100 */
[C---:B------:R-:W-:Y:S01]  /*78b0*/  FFMA R18, R73.reuse, R91, R18 ;  /* 0x0000005b49127223 */ /* 0x040fe20000000012 */
[C---:B------:R-:W-:Y:S01]  /*78c0*/  FFMA R23, R73.reuse, R92, R23 ;  /* 0x0000005c49177223 */ /* 0x040fe20000000017 */
[C---:B------:R-:W-:Y:S01]  /*78d0*/  FFMA R20, R73.reuse, R93, R20 ;  /* 0x0000005d49147223 */ /* 0x040fe20000000014 */
[----:B------:R-:W-:Y:S01]  /*78e0*/  F2FP.F16.E4M3.UNPACK_B R126, R149 ;  /* 0x00000095ff7e723e */ /* 0x000fe200020006ff */
[----:B------:R1:W-:Y:S01]  /*78f0*/  STS.128 [R163+UR49+0x4200], R156 ;  /* 0x0042009ca3007988 */ /* 0x0003e20008000c31 */
[----:B------:R-:W-:Y:S01]  /*7900*/  FFMA R21, R73, R94, R21 ;  /* 0x0000005e49157223 */ /* 0x000fe20000000015 */
[----:B------:R-:W-:Y:S01]  /*7910*/  F2FP.SATFINITE.E4M3.F32.PACK_AB_MERGE_C R188, R23, R18, RZ ;  /* 0x0000001217bc723e */ /* 0x000fe200048070ff */
[----:B------:R-:W-:Y:S02]  /*7920*/  HADD2.F32 R96, -RZ, R96.H1_H1 ;  /* 0x30000060ff607230 */ /* 0x000fe40000004100 */
[C---:B------:R-:W-:Y:S01]  /*7930*/  FMUL R22, R70.reuse, R26 ;  /* 0x0000001a46167220 */ /* 0x040fe20000400000 */
[----:B------:R-:W-:Y:S02]  /*7940*/  HADD2.F32 R125, -RZ, R126.H0_H0 ;  /* 0x2000007eff7d7230 */ /* 0x000fe40000004100 */
[C---:B------:R-:W-:Y:S01]  /*7950*/  FMUL R27, R70.reuse, R27 ;  /* 0x0000001b461b7220 */ /* 0x040fe20000400000 */
[----:B------:R-:W-:Y:S02]  /*7960*/  HADD2.F32 R99, -RZ, R100.H0_H0 ;  /* 0x20000064ff637230 */ /* 0x000fe40000004100 */
[C---:B------:R-:W-:Y:S01]  /*7970*/  FFMA R22, R73.reuse, R95, R22 ;  /* 0x0000005f49167223 */ /* 0x040fe20000000016 */
[----:B------:R-:W-:Y:S01]  /*7980*/  F2FP.F16.E4M3.UNPACK_B R128, R149.H1 ;  /* 0x00000095ff80723e */ /* 0x000fe200030006ff */
[C---:B------:R-:W-:Y:S01]  /*7990*/  FFMA R27, R73.reuse, R96, R27 ;  /* 0x00000060491b7223 */ /* 0x040fe2000000001b */
[C---:B------:R-:W-:Y:S01]  /*79a0*/  FFMA R24, R73.reuse, R97, R24 ;  /* 0x0000006149187223 */ /* 0x040fe20000000018 */
[----:B------:R-:W-:Y:S01]  /*79b0*/  F2FP.F16.E4M3.UNPACK_B R130, R150 ;  /* 0x00000096ff82723e */ /* 0x000fe200020006ff */
[----:B------:R-:W-:Y:S01]  /*79c0*/  FFMA R25, R73, R98, R25 ;  /* 0x0000006249197223 */ /* 0x000fe20000000019 */
[----:B------:R-:W-:Y:S01]  /*79d0*/  HADD2.F32 R126, -RZ, R126.H1_H1 ;  /* 0x3000007eff7e7230 */ /* 0x000fe20000004100 */
        /* <DEDUP_REMOVED lines=16> */
[----:B-1----:R-:W-:Y:S01]  /*7ae0*/  F2FP.SATFINITE.E4M3.F32.PACK_AB_MERGE_C R156, R17, R16, R188 ;  /* 0x00000010119c723e */ /* 0x002fe200048070bc */
[--C-:B------:R-:W-:Y:S01]  /*7af0*/  HADD2.F32 R133, -RZ, R134.reuse.H0_H0 ;  /* 0x20000086ff857230 */ /* 0x100fe20000004100 */
[----:B------:R-:W-:Y:S01]  /*7b00*/  F2FP.SATFINITE.E4M3.F32.PACK_AB_MERGE_C R157, R21, R20, R189 ;  /* 0x00000014159d723e */ /* 0x000fe200048070bd */
[----:B------:R-:W-:Y:S01]  /*7b10*/  FFMA R30, R73, R103, R30 ;  /* 0x00000067491e7223 */ /* 0x000fe2000000001e */
[----:B------:R-:W-:Y:S01]  /*7b20*/  F2FP.SATFINITE.E4M3.F32.PACK_AB_MERGE_C R158, R25, R24, R190 ;  /* 0x00000018199e723e */ /* 0x000fe200048070be */
[----:B------:R-:W-:Y:S02]  /*7b30*/  HADD2.F32 R134, -RZ, R134.H1_H1 ;  /* 0x30000086ff867230 */ /* 0x000fe40000004100 */
[C---:B------:R-:W-:Y:S01]  /*7b40*/  FMUL R35, R70.reuse, R35 ;  /* 0x0000002346237220 */ /* 0x040fe20000400000 */
[--C-:B------:R-:W-:Y:S02]  /*7b50*/  HADD2.F32 R107, -RZ, R108.reuse.H0_H0 ;  /* 0x2000006cff6b7230 */ /* 0x100fe40000004100 */
[C---:B------:R-:W-:Y:S01]  /*7b60*/  FMUL R34, R70.reuse, R38 ;  /* 0x0000002646227220 */ /* 0x040fe20000400000 */
[----:B------:R-:W-:Y:S02]  /*7b70*/  HADD2.F32 R108, -RZ, R108.H1_H1 ;  /* 0x3000006cff6c7230 */ /* 0x000fe40000004100 */
[C---:B------:R-:W-:Y:S01]  /*7b80*/  FFMA R35, R73.reuse, R104, R35 ;  /* 0x0000006849237223 */ /* 0x040fe20000000023 */
[C---:B------:R-:W-:Y:S01]  /*7b90*/  FFMA R32, R73.reuse, R105, R32 ;  /* 0x0000006949207223 */ /* 0x040fe20000000020 */
[C---:B------:R-:W-:Y:S01]  /*7ba0*/  FFMA R33, R73.reuse, R106, R33 ;  /* 0x0000006a49217223 */ /* 0x040fe20000000021 */
[----:B------:R-:W-:Y:S01]  /*7bb0*/  FFMA R34, R73, R107, R34 ;  /* 0x0000006b49227223 */ /* 0x000fe20000000022 */
[C---:B------:R-:W-:Y:S01]  /*7bc0*/  FMUL R39, R70.reuse, R39 ;  /* 0x0000002746277220 */ /* 0x040fe20000400000 */
[----:B------:R-:W-:Y:S01]  /*7bd0*/  F2FP.F16.E4M3.UNPACK_B R72, R151.H1 ;  /* 0x00000097ff48723e */ /* 0x000fe200030006ff */
[--C-:B------:R-:W-:Y:S01]  /*7be0*/  HADD2.F32 R111, -RZ, R112.reuse.H0_H0 ;  /* 0x20000070ff6f7230 */ /* 0x100fe20000004100 */
[----:B------:R-:W-:Y:S01]  /*7bf0*/  F2FP.SATFINITE.E4M3.F32.PACK_AB_MERGE_C R159, R35, R30, RZ ;  /* 0x0000001e239f723e */ /* 0x000fe200048070ff */
[C---:B------:R-:W-:Y:S01]  /*7c00*/  FFMA R39, R73.reuse, R108, R39 ;  /* 0x0000006c49277223 */ /* 0x040fe20000000027 */
[C---:B------:R-:W-:Y:S01]  /*7c10*/  FFMA R36, R73.reuse, R109, R36 ;  /* 0x0000006d49247223 */ /* 0x040fe20000000024 */
[----:B------:R-:W-:Y:S01]  /*7c20*/  FFMA R37, R73, R110, R37 ;  /* 0x0000006e49257223 */ /* 0x000fe20000000025 */
[----:B------:R-:W-:Y:S01]  /*7c30*/  F2FP.SATFINITE.E4M3.F32.PACK_AB_MERGE_C R159, R29, R28, R159 ;  /* 0x0000001c1d9f723e */ /* 0x000fe2000480709f */
[----:B------:R-:W-:Y:S01]  /*7c40*/  HADD2.F32 R112, -RZ, R112.H1_H1 ;  /* 0x30000070ff707230 */ /* 0x000fe20000004100 */
[----:B------:R-:W-:Y:S01]  /*7c50*/  F2FP.SATFINITE.E4M3.F32.PACK_AB_MERGE_C R188, R39, R34, RZ ;  /* 0x0000002227bc723e */ /* 0x000fe200048070ff */
[C---:B------:R-:W-:Y:S01]  /*7c60*/  FMUL R38, R70.reuse, R42 ;  /* 0x0000002a46267220 */ /* 0x040fe20000400000 */
[C---:B------:R-:W-:Y:S01]  /*7c70*/  FMUL R43, R70.reuse, R43 ;  /* 0x0000002b462b7220 */ /* 0x040fe20000400000 */
[--C-:B------:R-:W-:Y:S01]  /*7c80*/  HADD2.F32 R115, -RZ, R116.reuse.H0_H0 ;  /* 0x20000074ff737230 */ /* 0x100fe20000004100 */
[----:B------:R1:W-:Y:S01]  /*7c90*/  STS.128 [R192+0x4010], R156 ;  /* 0x0040109cc0007388 */ /* 0x0003e20000000c00 */
[----:B------:R-:W-:Y:S01]  /*7ca0*/  F2FP.SATFINITE.E4M3.F32.PACK_AB_MERGE_C R188, R33, R32, R188 ;  /* 0x0000002021bc723e */ /* 0x000fe200048070bc */
[C---:B------:R-:W-:Y:S01]  /*7cb0*/  FFMA R38, R73.reuse, R111, R38 ;  /* 0x0000006f49267223 */ /* 0x040fe20000000026 */
[C---:B------:R-:W-:Y:S01]  /*7cc0*/  FFMA R43, R73.reuse, R112, R43 ;  /* 0x00000070492b7223 */ /* 0x040fe2000000002b */
[C---:B------:R-:W-:Y:S01]  /*7cd0*/  FFMA R40, R73.reuse, R113, R40 ;  /* 0x0000007149287223 */ /* 0x040fe20000000028 */
[----:B------:R-:W-:Y:S01]  /*7ce0*/  FFMA R41, R73, R114, R41 ;  /* 0x0000007249297223 */ /* 0x000fe20000000029 */
[----:B------:R-:W-:Y:S02]  /*7cf0*/  HADD2.F32 R116, -RZ, R116.H1_H1 ;  /* 0x30000074ff747230 */ /* 0x000fe40000004100 */
[C---:B------:R-:W-:Y:S01]  /*7d00*/  FMUL R42, R70.reuse, R46 ;  /* 0x0000002e462a7220 */ /* 0x040fe20000400000 */
[----:B------:R-:W-:Y:S01]  /*7d10*/  F2FP.SATFINITE.E4M3.F32.PACK_AB_MERGE_C R189, R43, R38, RZ ;  /* 0x000000262bbd723e */ /* 0x000fe200048070ff */
[----:B------:R-:W-:Y:S01]  /*7d20*/  FMUL R47, R70, R47 ;  /* 0x0000002f462f7220 */ /* 0x000fe20000400000 */
[--C-:B------:R-:W-:Y:S02]  /*7d30*/  HADD2.F32 R119, -RZ, R120.reuse.H0_H0 ;  /* 0x20000078ff777230 */ /* 0x100fe40000004100 */
[----:B------:R-:W-:Y:S01]  /*7d40*/  FFMA R42, R73, R115, R42 ;  /* 0x00000073492a7223 */ /* 0x000fe2000000002a */
[----:B------:R-:W-:Y:S01]  /*7d50*/  F2FP.SATFINITE.E4M3.F32.PACK_AB_MERGE_C R189, R37, R36, R189 ;  /* 0x0000002425bd723e */ /* 0x000fe200048070bd */
[C---:B------:R-:W-:Y:S01]  /*7d60*/  FFMA R47, R73.reuse, R116, R47 ;  /* 0x00000074492f7223 */ /* 0x040fe2000000002f */
[C---:B------:R-:W-:Y:S01]  /*7d70*/  FFMA R44, R73.reuse, R117, R44 ;  /* 0x00000075492c7223 */ /* 0x040fe2000000002c */
[----:B------:R-:W-:Y:S01]  /*7d80*/  ISETP.NE.AND P0, PT, R166, RZ, PT ;  /* 0x000000ffa600720c */ /* 0x000fe20003f05270 */
[----:B------:R-:W-:Y:S01]  /*7d90*/  FFMA R45, R73, R118, R45 ;  /* 0x00000076492d7223 */ /* 0x000fe2000000002d */
[----:B------:R-:W-:Y:S01]  /*7da0*/  HADD2.F32 R120, -RZ, R120.H1_H1 ;  /* 0x30000078ff787230 */ /* 0x000fe20000004100 */
[----:B------:R-:W-:Y:S01]  /*7db0*/  F2FP.SATFINITE.E4M3.F32.PACK_AB_MERGE_C R190, R47, R42, RZ ;  /* 0x0000002a2fbe723e */ /* 0x000fe200048070ff */
[C---:B------:R-:W-:Y:S01]  /*7dc0*/  FMUL R46, R70.reuse, R50 ;  /* 0x00000032462e7220 */ /* 0x040fe20000400000 */
[C---:B------:R-:W-:Y:S01]  /*7dd0*/  FMUL R51, R70.reuse, R51 ;  /* 0x0000003346337220 */ /* 0x040fe20000400000 */
[--C-:B------:R-:W-:Y:S02]  /*7de0*/  HADD2.F32 R123, -RZ, R124.reuse.H0_H0 ;  /* 0x2000007cff7b7230 */ /* 0x100fe40000004100 */
[C---:B------:R-:W-:Y:S01]  /*7df0*/  FMUL R50, R70.reuse, R54 ;  /* 0x0000003646327220 */ /* 0x040fe20000400000 */
[C---:B------:R-:W-:Y:S01]  /*7e00*/  FFMA R46, R73.reuse, R119, R46 ;  /* 0x00000077492e7223 */ /* 0x040fe2000000002e */
[----:B------:R-:W-:Y:S02]  /*7e10*/  HADD2.F32 R124, -RZ, R124.H1_H1 ;  /* 0x3000007cff7c7230 */ /* 0x000fe40000004100 */
[C---:B------:R-:W-:Y:S01]  /*7e20*/  FFMA R51, R73.reuse, R120, R51 ;  /* 0x0000007849337223 */ /* 0x040fe20000000033 */
[C---:B------:R-:W-:Y:S01]  /*7e30*/  FMUL R55, R70.reuse, R55 ;  /* 0x0000003746377220 */ /* 0x040fe20000400000 */
[C---:B------:R-:W-:Y:S01]  /*7e40*/  FFMA R48, R73.reuse, R121, R48 ;  /* 0x0000007949307223 */ /* 0x040fe20000000030 */
[C---:B------:R-:W-:Y:S01]  /*7e50*/  FFMA R49, R73.reuse, R122, R49 ;  /* 0x0000007a49317223 */ /* 0x040fe20000000031 */
[--C-:B------:R-:W-:Y:S02]  /*7e60*/  HADD2.F32 R127, -RZ, R128.reuse.H0_H0 ;  /* 0x20000080ff7f7230 */ /* 0x100fe40000004100 */
[C---:B------:R-:W-:Y:S01]  /*7e70*/  FFMA R50, R73.reuse, R123, R50 ;  /* 0x0000007b49327223 */ /* 0x040fe20000000032 */
[----:B------:R-:W-:Y:S02]  /*7e80*/  HADD2.F32 R128, -RZ, R128.H1_H1 ;  /* 0x30000080ff807230 */ /* 0x000fe40000004100 */
[C---:B------:R-:W-:Y:S01]  /*7e90*/  FMUL R54, R70.reuse, R58 ;  /* 0x0000003a46367220 */ /* 0x040fe20000400000 */
        /* <DEDUP_REMOVED lines=16> */
[----:B------:R-:W-:Y:S01]  /*7fa0*/  FFMA R63, R73, R132, R63 ;  /* 0x00000084493f7223 */ /* 0x000fe2000000003f */
[----:B------:R-:W-:Y:S01]  /*7fb0*/  FMUL R67, R70, R67 ;  /* 0x0000004346437220 */ /* 0x000fe20000400000 */
[----:B------:R-:W-:Y:S01]  /*7fc0*/  F2FP.SATFINITE.E4M3.F32.PACK_AB_MERGE_C R191, R51, R46, RZ ;  /* 0x0000002e33bf723e */ /* 0x000fe200048070ff */
[C---:B------:R-:W-:Y:S01]  /*7fd0*/  FFMA R60, R73.reuse, R133, R60 ;  /* 0x00000085493c7223 */ /* 0x040fe2000000003c */
[C---:B------:R-:W-:Y:S01]  /*7fe0*/  FFMA R61, R73.reuse, R134, R61 ;  /* 0x00000086493d7223 */ /* 0x040fe2000000003d */
[C---:B------:R-:W-:Y:S01]  /*7ff0*/  FFMA R62, R73.reuse, R75, R62 ;  /* 0x0000004b493e7223 */ /* 0x040fe2000000003e */
[----:B------:R-:W-:Y:S01]  /*8000*/  FFMA R67, R73, R72, R67 ;  /* 0x0000004849437223 */ /* 0x000fe20000000043 */
[----:B------:R-:W-:Y:S02]  /*8010*/  F2FP.SATFINITE.E4M3.F32.PACK_AB_MERGE_C R190, R41, R40, R190 ;  /* 0x0000002829be723e */ /* 0x000fe400048070be */
[----:B------:R-:W-:Y:S02]  /*8020*/  F2FP.SATFINITE.E4M3.F32.PACK_AB_MERGE_C R191, R45, R44, R191 ;  /* 0x0000002c2dbf723e */ /* 0x000fe400048070bf */
[----:B------:R-:W-:Y:S02]  /*8030*/  F2FP.SATFINITE.E4M3.F32.PACK_AB_MERGE_C R200, R55, R50, RZ ;  /* 0x0000003237c8723e */ /* 0x000fe400048070ff */
[----:B------:R-:W-:Y:S01]  /*8040*/  F2FP.SATFINITE.E4M3.F32.PACK_AB_MERGE_C R201, R59, R54, RZ ;  /* 0x000000363bc9723e */ /* 0x000fe200048070ff */
[----:B------:R1:W-:Y:S01]  /*8050*/  STS.128 [R193+0x4020], R188 ;  /* 0x004020bcc1007388 */ /* 0x0003e20000000c00 */
[----:B------:R-:W-:Y:S02]  /*8060*/  F2FP.SATFINITE.E4M3.F32.PACK_AB_MERGE_C R202, R63, R58, RZ ;  /* 0x0000003a3fca723e */ /* 0x000fe400048070ff */
[----:B------:R-:W-:Y:S02]  /*8070*/  F2FP.SATFINITE.E4M3.F32.PACK_AB_MERGE_C R203, R67, R62, RZ ;  /* 0x0000003e43cb723e */ /* 0x000fe400048070ff */
[----:B------:R-:W-:Y:S02]  /*8080*/  F2FP.SATFINITE.E4M3.F32.PACK_AB_MERGE_C R200, R49, R48, R200 ;  /* 0x0000003031c8723e */ /* 0x000fe400048070c8 */
[----:B------:R-:W-:Y:S02]  /*8090*/  F2FP.SATFINITE.E4M3.F32.PACK_AB_MERGE_C R201, R53, R52, R201 ;  /* 0x0000003435c9723e */ /* 0x000fe400048070c9 */
[----:B------:R-:W-:Y:S02]  /*80a0*/  F2FP.SATFINITE.E4M3.F32.PACK_AB_MERGE_C R202, R57, R56, R202 ;  /* 0x0000003839ca723e */ /* 0x000fe400048070ca */
[----:B------:R-:W-:Y:S02]  /*80b0*/  F2FP.SATFINITE.E4M3.F32.PACK_AB_MERGE_C R203, R61, R60, R203 ;  /* 0x0000003c3dcb723e */ /* 0x000fe400048070cb */
[----:B------:R-:W-:Y:S02]  /*80c0*/  LEA R199, R160, UR49, 0x3 ;  /* 0x00000031a0c77c11 */ /* 0x000fe4000f8e18ff */
[----:B------:R-:W-:Y:S01]  /*80d0*/  @P6 SHF.L.U32 R206, R135, 0x1f, RZ ;  /* 0x0000001f87ce6819 */ /* 0x000fe200000006ff */
[----:B------:R1:W-:Y:S01]  /*80e0*/  STS.128 [R194+0x4010], R200 ;  /* 0x004010c8c2007388 */ /* 0x0003e20000000c00 */
[----:B------:R-:W-:Y:S01]  /*80f0*/  @!PT LDS RZ, [RZ] ;  /* 0x00000000fffff984 */ /* 0x000fe20000000800 */
[----:B------:R-:W-:Y:S01]  /*8100*/  @!PT LDS RZ, [RZ] ;  /* 0x00000000fffff984 */ /* 0x000fe20000000800 */
[----:B------:R-:W-:Y:S01]  /*8110*/  @!PT LDS RZ, [RZ] ;  /* 0x00000000fffff984 */ /* 0x000fe20000000800 */
[----:B------:R-:W-:Y:S01]  /*8120*/  @!PT LDS RZ, [RZ] ;  /* 0x00000000fffff984 */ /* 0x000fe20000000800 */
[----:B------:R2:W-:Y:S07]  /*8130*/  MEMBAR.ALL.CTA ;  /* 0x0000000000007992 */ /* 0x0005ee0000008000 */
[----:B--2---:R-:W2:Y:S02]  /*8140*/  FENCE.VIEW.ASYNC.S ;  /* 0x00000000000073c6 */ /* 0x004ea40000000000 */
[----:B--2---:R-:W-:Y:S06]  /*8150*/  BAR.SYNC.DEFER_BLOCKING 0x1, 0x80 ;  /* 0x0042000000007b1d */ /* 0x004fec0000010000 */
[----:B------:R-:W-:Y:S05]  /*8160*/  @P0 BRA `(.L_x_120) ;  /* 0x0000000000300947 */ /* 0x000fea0003800000 */
[----:B------:R-:W2:Y:S01]  /*8170*/  LDCU.64 UR6, c[0x0][0x348] ;  /* 0x00006900ff0677ac */ /* 0x000ea20008000a00 */
[----:B------:R-:W-:Y:S02]  /*8180*/  R2UR UR42, R186 ;  /* 0x00000000ba2a72ca */ /* 0x000fe400000e0000 */
[----:B------:R-:W-:Y:S01]  /*8190*/  R2UR UR43, R184 ;  /* 0x00000000b82b72ca */ /* 0x000fe200000e0000 */
[----:B------:R-:W-:Y:S01]  /*81a0*/  UIADD3 UR4, UPT, UPT, UR49, 0x4200, URZ ;  /* 0x0000420031047890 */ /* 0x000fe2000fffe0ff */
[----:B------:R-:W-:Y:S05]  /*81b0*/  R2UR UR44, R185 ;  /* 0x00000000b92c72ca */ /* 0x000fea00000e0000 */
[----:B------:R-:W-:Y:S05]  /*81c0*/  IMAD.U32 R182, RZ, RZ, UR4 ;  /* 0x00000004ffb67e24 */ /* 0x000fea000f8e00ff */
[----:B------:R-:W-:Y:S01]  /*81d0*/  R2UR UR40, R182 ;  /* 0x00000000b62872ca */ /* 0x000fe200000e0000 */
[----:B--2---:R-:W-:Y:S04]  /*81e0*/  UIADD3 UR4, UP0, UPT, UR6, 0x680, URZ ;  /* 0x0000068006047890 */ /* 0x004fe8000ff1e0ff */
[----:B------:R-:W-:Y:S09]  /*81f0*/  UIADD3.X UR5, UPT, UPT, URZ, UR7, URZ, UP0, !UPT ;  /* 0x00000007ff057290 */ /* 0x000ff200087fe4ff */
[----:B------:R2:W-:Y:S01]  /*8200*/  UTMASTG.4D.IM2COL [UR40], [UR4] ;  /* 0x00000028040073b5 */ /* 0x0005e20008058000 */
[----:B------:R0:W-:Y:S01]  /*8210*/  UTMACMDFLUSH ;  /* 0x00000000000079b7 */ /* 0x0001e20000000000 */
[----:B--2---:R-:W-:Y:S04]  /*8220*/  DEPBAR.LE SB0, 0x1 ;  /* 0x000080400000791a */ /* 0x004fe80000000000 */
.L_x_120:
[----:B------:R-:W-:Y:S05]  /*8230*/  BSYNC.RECONVERGENT B0 ;  /* 0x0000000000007941 */ /* 0x000fea0003800200 */
.L_x_119:
[----:B------:R-:W-:Y:S06]  /*8240*/  BAR.SYNC.DEFER_BLOCKING 0x1, 0x80 ;  /* 0x0042000000007b1d */ /* 0x000fec0000010000 */
[----:B------:R-:W2:Y:S01]  /*8250*/  @P6 SYNCS.PHASECHK.TRANS64.TRYWAIT P0, [R199+URZ+0x100], R206 ;  /* 0x000100cec70065a7 */ /* 0x000ea200080011ff */
[----:B------:R-:W-:Y:S01]  /*8260*/  BSSY B1, `(.L_x_121) ;  /* 0x0000023000017945 */ /* 0x000fe20003800000 */
[----:B--2---:R-:W-:Y:S03]  /*8270*/  @P6 SEL R195, RZ, 0x1, !P0 ;  /* 0x00000001ffc36807 */ /* 0x004fe60004000000 */
[----:B------:R-:W-:Y:S05]  /*8280*/  @!P6 BRA `(.L_x_122) ;  /* 0x000000000080e947 */ /* 0x000fea0003800000 */
[----:B------:R-:W-:Y:S01]  /*8290*/  ISETP.NE.AND P1, PT, R196, RZ, PT ;  /* 0x000000ffc400720c */ /* 0x000fe20003f25270 */
[----:B------:R-:W2:Y:S01]  /*82a0*/  S2R R0, SR_CgaCtaId ;  /* 0x0000000000007919 */ /* 0x000ea20000008800 */
[----:B------:R-:W-:Y:S01]  /*82b0*/  ISETP.NE.AND P0, PT, R195, RZ, PT ;  /* 0x000000ffc300720c */ /* 0x000fe20003f05270 */
[----:B------:R-:W-:Y:S10]  /*82c0*/  BSSY B0, `(.L_x_123) ;  /* 0x0000009000007945 */ /* 0x000ff40003800000 */
[----:B------:R-:W-:Y:S04]  /*82d0*/  @P1 IMAD R3, R160, 0x2000, R181 ;  /* 0x00002000a0031824 */ /* 0x000fe800078e02b5 */
[C---:B------:R-:W-:Y:S01]  /*82e0*/  @P1 IMAD.IADD R198, R3.reuse, 0x1, R198 ;  /* 0x0000000103c61824 */ /* 0x040fe200078e02c6 */
[----:B------:R-:W-:Y:S03]  /*82f0*/  @P1 IADD3 R204, PT, PT, R3, R204, RZ ;  /* 0x000000cc03cc1210 */ /* 0x000fe60007ffe0ff */
[----:B------:R-:W-:Y:S01]  /*8300*/  @P1 IMAD.IADD R197, R197, 0x1, R198 ;  /* 0x00000001c5c51824 */ /* 0x000fe200078e02c6 */
[----:B------:R-:W-:Y:S06]  /*8310*/  @P0 BRA `(.L_x_124) ;  /* 0x00000000000c0947 */ /* 0x000fec0003800000 */
[----:B------:R-:W-:Y:S04]  /*8320*/  SHF.L.U32 R2, R135, 0x1f, RZ ;  /* 0x0000001f87027819 */ /* 0x000fe800000006ff */
[----:B------:R-:W3:Y:S02]  /*8330*/  SYNCS.PHASECHK.TRANS64.TRYWAIT P0, [R199+URZ+0x100], R2 ;  /* 0x00010002c70075a7 */ /* 0x000ee400080011ff */
[----:B---3--:R-:W-:Y:S05]  /*8340*/  @!P0 BRA `(.L_x_125) ;  /* 0x0000002000c88947 */ /* 0x008fea0003800000 */
.L_x_124:
[----:B------:R-:W-:Y:S05]  /*8350*/  BSYNC B0 ;  /* 0x0000000000007941 */ /* 0x000fea0003800000 */
.L_x_123:
[----:B------:R-:W-:Y:S01]  /*8360*/  ISETP.NE.AND P0, PT, R196, RZ, PT ;  /* 0x000000ffc400720c */ /* 0x000fe20003f05270 */
[----:B---3--:R-:W-:Y:S02]  /*8370*/  VIADD R199, R199, 0x110 ;  /* 0x00000110c7c77836 */ /* 0x008fe40000000000 */
[----:B------:R-:W-:Y:S03]  /*8380*/  VIADD R160, R160, 0x1 ;  /* 0x00000001a0a07836 */ /* 0x000fe60000000000 */
[----:B--2---:R-:W-:Y:S07]  /*8390*/  PRMT R0, R0, 0x654, R199 ;  /* 0x0000065400007816 */ /* 0x004fee00000000c7 */
[----:B------:R2:W3:Y:S04]  /*83a0*/  @P0 LDS.128 R136, [R3] ;  /* 0x0000000003880984 */ /* 0x0004e80000000c00 */
[----:B------:R2:W4:Y:S04]  /*83b0*/  @P0 LDS.128 R140, [R198+0x10] ;  /* 0x00001000c68c0984 */ /* 0x0005280000000c00 */
        /* <DEDUP_REMOVED lines=9> */
[----:B------:R-:W-:Y:S01]  /*8450*/  SEL R160, R160, RZ, P0 ;  /* 0x000000ffa0a07207 */ /* 0x000fe20000000000 */
[----:B-----5:R5:W-:Y:S02]  /*8460*/  SYNCS.ARRIVE.TRANS64.RED.A1T0 RZ, [R0+URZ], RZ ;  /* 0x000000ff00ff79a7 */ /* 0x020be400081004ff */
[----:B-----5:R-:W-:Y:S04]  /*8470*/  SEL R0, RZ, 0x1, P0 ;  /* 0x00000001ff007807 */ /* 0x020fe80000000000 */
[----:B--234-:R-:W-:Y:S02]  /*8480*/  LOP3.LUT R135, R135, R0, RZ, 0x3c, !PT ;  /* 0x0000000087877212 */ /* 0x01cfe400078e3cff */
.L_x_122:
[----:B------:R-:W-:Y:S05]  /*8490*/  BSYNC B1 ;  /* 0x0000000000017941 */ /* 0x000fea0003800000 */
.L_x_121:
[----:B------:R-:W-:Y:S05]  /*84a0*/  VIADD R3, R71, 0x40 ;  /* 0x0000004047037836 */ /* 0x000fea0000000000 */
[----:B------:R-:W-:Y:S04]  /*84b0*/  SHF.R.U32.HI R3, RZ, 0x15, R3 ;  /* 0x00000015ff037819 */ /* 0x000fe80000011603 */
[----:B------:R-:W-:Y:S11]  /*84c0*/  LOP3.LUT P0, RZ, R3, 0x3, R168, 0x48, !PT ;  /* 0x0000000303ff7812 */ /* 0x000ff600078048a8 */
[----:B------:R-:W-:Y:S02]  /*84d0*/  @!UPT UIADD3 URZ, UPT, UPT, URZ, URZ, URZ ;  /* 0x000000fffffff290 */ /* 0x000fe4000fffe0ff */
        /* <DEDUP_REMOVED lines=8> */
[----:B------:R-:W5:Y:S01]  /*8560*/  LDCU.64 UR4, c[0x4][0x10] ;  /* 0x01000200ff0477ac */ /* 0x000f620008000a00 */
[----:B--2---:R-:W-:Y:S01]  /*8570*/  MOV R5, UR9 ;  /* 0x0000000900057c02 */ /* 0x004fe20008000f00 */
[----:B------:R-:W-:Y:S01]  /*8580*/  IMAD.U32 R4, RZ, RZ, UR8 ;  /* 0x00000008ff047e24 */ /* 0x000fe2000f8e00ff */
[----:B---3--:R-:W-:Y:S01]  /*8590*/  MOV R7, UR7 ;  /* 0x0000000700077c02 */ /* 0x008fe20008000f00 */
[----:B------:R-:W-:Y:S01]  /*85a0*/  IMAD.U32 R6, RZ, RZ, UR6 ;  /* 0x00000006ff067e24 */ /* 0x000fe2000f8e00ff */
[----:B-----5:R-:W-:Y:S01]  /*85b0*/  MOV R11, UR5 ;  /* 0x00000005000b7c02 */ /* 0x020fe20008000f00 */
[----:B------:R-:W-:Y:S02]  /*85c0*/  IMAD.U32 R10, RZ, RZ, UR4 ;  /* 0x00000004ff0a7e24 */ /* 0x000fe4000f8e00ff */
[----:B------:R-:W-:Y:S07]  /*85d0*/  LEPC R20, `(.L_x_126) ;  /* 0x000000001014794e */ /* 0x000fee0000000000 */
[----:B-1--4-:R-:W-:Y:S05]  /*85e0*/  CALL.ABS.NOINC R2 ;  /* 0x0000000002007343 */ /* 0x012fea0003c00000 */
.L_x_126:
[----:B------:R-:W-:Y:S01]  /*85f0*/  ISETP.NE.AND P0, PT, R166, RZ, PT ;  /* 0x000000ffa600720c */ /* 0x000fe20003f05270 */
[----:B------:R-:W-:Y:S05]  /*8600*/  WARPSYNC.ALL ;  /* 0x0000000000007948 */ /* 0x000fea0003800000 */
[----:B------:R-:W-:Y:S01]  /*8610*/  R2UR UR4, R71 ;  /* 0x00000000470472ca */ /* 0x000fe200000e0000 */
[----:B------:R-:W-:Y:S01]  /*8620*/  BSSY.RECONVERGENT B0, `(.L_x_127) ;  /* 0x000011e000007945 */ /* 0x000fe20003800200 */
[----:B------:R-:W-:Y:S02]  /*8630*/  F2FP.F16.E4M3.UNPACK_B R11, R137 ;  /* 0x00000089ff0b723e */ /* 0x000fe400020006ff */
[----:B------:R-:W-:Y:S02]  /*8640*/  F2FP.F16.E4M3.UNPACK_B R10, R138 ;  /* 0x0000008aff0a723e */ /* 0x000fe400020006ff */
[----:B------:R-:W-:Y:S01]  /*8650*/  F2FP.F16.E4M3.UNPACK_B R9, R139 ;  /* 0x0000008bff09723e */ /* 0x000fe200020006ff */
[--C-:B------:R-:W-:Y:S01]  /*8660*/  HADD2.F32 R74, -RZ, R11.reuse.H0_H0 ;  /* 0x2000000bff4a7230 */ /* 0x100fe20000004100 */
[----:B------:R-:W-:Y:S01]  /*8670*/  F2FP.F16.E4M3.UNPACK_B R8, R140 ;  /* 0x0000008cff08723e */ /* 0x000fe200020006ff */
[----:B------:R-:W-:Y:S01]  /*8680*/  HADD2.F32 R76, -RZ, R11.H1_H1 ;  /* 0x3000000bff4c7230 */ /* 0x000fe20000004100 */
[----:B------:R-:W-:Y:S01]  /*8690*/  F2FP.F16.E4M3.UNPACK_B R7, R141 ;  /* 0x0000008dff07723e */ /* 0x000fe200020006ff */
[--C-:B------:R-:W-:Y:S01]  /*86a0*/  HADD2.F32 R77, -RZ, R10.reuse.H0_H0 ;  /* 0x2000000aff4d7230 */ /* 0x100fe20000004100 */
[----:B------:R-:W-:Y:S01]  /*86b0*/  F2FP.F16.E4M3.UNPACK_B R6, R142 ;  /* 0x0000008eff06723e */ /* 0x000fe200020006ff */
[----:B------:R-:W-:Y:S01]  /*86c0*/  HADD2.F32 R80, -RZ, R10.H1_H1 ;  /* 0x3000000aff507230 */ /* 0x000fe20000004100 */
[----:B------:R-:W-:Y:S01]  /*86d0*/  F2FP.F16.E4M3.UNPACK_B R5, R143 ;  /* 0x0000008fff05723e */ /* 0x000fe200020006ff */
[--C-:B------:R-:W-:Y:S01]  /*86e0*/  HADD2.F32 R81, -RZ, R9.reuse.H0_H0 ;  /* 0x20000009ff517230 */ /* 0x100fe20000004100 */
[----:B-1----:R-:W-:Y:S01]  /*86f0*/  F2FP.F16.E4M3.UNPACK_B R4, R144 ;  /* 0x00000090ff04723e */ /* 0x002fe200020006ff */
[----:B------:R-:W-:Y:S01]  /*8700*/  HADD2.F32 R83, -RZ, R9.H1_H1 ;  /* 0x30000009ff537230 */ /* 0x000fe20000004100 */
[-C--:B------:R-:W-:Y:S01]  /*8710*/  F2FP.F16.E4M3.UNPACK_B R2, R136.reuse ;  /* 0x00000088ff02723e */ /* 0x080fe200020006ff */
[--C-:B------:R-:W-:Y:S01]  /*8720*/  HADD2.F32 R86, -RZ, R8.reuse.H0_H0 ;  /* 0x20000008ff567230 */ /* 0x100fe20000004100 */
[----:B------:R-:W-:Y:S01]  /*8730*/  F2FP.F16.E4M3.UNPACK_B R136, R136.H1 ;  /* 0x00000088ff88723e */ /* 0x000fe200030006ff */
[----:B------:R-:W-:Y:S01]  /*8740*/  HADD2.F32 R87, -RZ, R8.H1_H1 ;  /* 0x30000008ff577230 */ /* 0x000fe20000004100 */
[----:B------:R-:W-:Y:S01]  /*8750*/  F2FP.F16.E4M3.UNPACK_B R137, R137.H1 ;  /* 0x00000089ff89723e */ /* 0x000fe200030006ff */
[--C-:B------:R-:W-:Y:S01]  /*8760*/  HADD2.F32 R90, -RZ, R7.reuse.H0_H0 ;  /* 0x20000007ff5a7230 */ /* 0x100fe20000004100 */
[----:B------:R-:W-:Y:S01]  /*8770*/  F2FP.F16.E4M3.UNPACK_B R138, R138.H1 ;  /* 0x0000008aff8a723e */ /* 0x000fe200030006ff */
[----:B------:R-:W-:Y:S01]  /*8780*/  HADD2.F32 R91, -RZ, R7.H1_H1 ;  /* 0x30000007ff5b7230 */ /* 0x000fe20000004100 */
[----:B------:R-:W-:Y:S01]  /*8790*/  F2FP.F16.E4M3.UNPACK_B R139, R139.H1 ;  /* 0x0000008bff8b723e */ /* 0x000fe200030006ff */
[--C-:B------:R-:W-:Y:S01]  /*87a0*/  HADD2.F32 R94, -RZ, R6.reuse.H0_H0 ;  /* 0x20000006ff5e7230 */ /* 0x100fe20000004100 */
[----:B------:R-:W-:Y:S01]  /*87b0*/  IADD3 R187, PT, PT, R187, 0x150, RZ ;  /* 0x00000150bbbb7810 */ /* 0x000fe20007ffe0ff */
[----:B------:R-:W-:Y:S01]  /*87c0*/  HADD2.F32 R95, -RZ, R6.H1_H1 ;  /* 0x30000006ff5f7230 */ /* 0x000fe20000004100 */
[----:B------:R-:W-:Y:S01]  /*87d0*/  F2FP.F16.E4M3.UNPACK_B R107, R145 ;  /* 0x00000091ff6b723e */ /* 0x000fe200020006ff */
[--C-:B------:R-:W-:Y:S01]  /*87e0*/  HADD2.F32 R98, -RZ, R5.reuse.H0_H0 ;  /* 0x20000005ff627230 */ /* 0x100fe20000004100 */
[----:B------:R-:W-:Y:S01]  /*87f0*/  LOP3.LUT R187, R187, 0xfefffff8, RZ, 0xc0, !PT ;  /* 0xfefffff8bbbb7812 */ /* 0x000fe200078ec0ff */
[----:B------:R-:W-:Y:S01]  /*8800*/  HADD2.F32 R99, -RZ, R5.H1_H1 ;  /* 0x30000005ff637230 */ /* 0x000fe20000004100 */
[----:B------:R-:W-:Y:S01]  /*8810*/  F2FP.F16.E4M3.UNPACK_B R111, R146 ;  /* 0x00000092ff6f723e */ /* 0x000fe200020006ff */
[--C-:B------:R-:W-:Y:S01]  /*8820*/  HADD2.F32 R102, -RZ, R4.reuse.H0_H0 ;  /* 0x20000004ff667230 */ /* 0x100fe20000004100 */
[----:B------:R-:W-:Y:S01]  /*8830*/  F2FP.F16.E4M3.UNPACK_B R115, R147 ;  /* 0x00000093ff73723e */ /* 0x000fe200020006ff */
[----:B------:R-:W-:Y:S01]  /*8840*/  HADD2.F32 R103, -RZ, R4.H1_H1 ;  /* 0x30000004ff677230 */ /* 0x000fe20000004100 */
[----:B------:R-:W-:Y:S01]  /*8850*/  F2FP.F16.E4M3.UNPACK_B R119, R148 ;  /* 0x00000094ff77723e */ /* 0x000fe200020006ff */
[----:B------:R-:W1:Y:S01]  /*8860*/  LDTM.x64 R4, tmem[UR4+0x40] ;  /* 0x00004004000479ee */ /* 0x000e620008340000 */
[--C-:B------:R-:W-:Y:S01]  /*8870*/  HADD2.F32 R0, -RZ, R2.reuse.H0_H0 ;  /* 0x20000002ff007230 */ /* 0x100fe20000004100 */
[----:B------:R-:W-:Y:S01]  /*8880*/  NOP ;  /* 0x0000000000007918 */ /* 0x000fe20000000000 */
[----:B-1----:R1:W-:Y:S01]  /*8890*/  SYNCS.ARRIVE.TRANS64.RED.A1T0 RZ, [R187+URZ], RZ ;  /* 0x000000ffbbff79a7 */ /* 0x0023e200081004ff */
[----:B------:R-:W-:Y:S01]  /*88a0*/  HADD2.F32 R2, -RZ, R2.H1_H1 ;  /* 0x30000002ff027230 */ /* 0x000fe20000004100 */
[----:B------:R-:W-:Y:S01]  /*88b0*/  F2FP.F16.E4M3.UNPACK_B R123, R149 ;  /* 0x00000095ff7b723e */ /* 0x000fe200020006ff */
[----:B------:R-:W-:Y:S01]  /*88c0*/  HADD2.F32 R78, -RZ, R137.H1_H1 ;  /* 0x30000089ff4e7230 */ /* 0x000fe20000004100 */
[----:B------:R-:W-:Y:S01]  /*88d0*/  F2FP.F16.E4M3.UNPACK_B R127, R150 ;  /* 0x00000096ff7f723e */ /* 0x000fe200020006ff */
[--C-:B------:R-:W-:Y:S01]  /*88e0*/  HADD2.F32 R106, -RZ, R107.reuse.H0_H0 ;  /* 0x2000006bff6a7230 */ /* 0x100fe20000004100 */
[----:B------:R-:W-:Y:S01]  /*88f0*/  F2FP.F16.E4M3.UNPACK_B R130, R151 ;  /* 0x00000097ff82723e */ /* 0x000fe200020006ff */
[----:B------:R-:W-:Y:S01]  /*8900*/  HADD2.F32 R107, -RZ, R107.H1_H1 ;  /* 0x3000006bff6b7230 */ /* 0x000fe20000004100 */
[----:B------:R-:W-:Y:S01]  /*8910*/  F2FP.F16.E4M3.UNPACK_B R140, R140.H1 ;  /* 0x0000008cff8c723e */ /* 0x000fe200030006ff */
        /* <DEDUP_REMOVED lines=12> */
[C---:B------:R-:W-:Y:S01]  /*89e0*/  FMUL R4, R70.reuse, R4 ;  /* 0x0000000446047220 */ /* 0x040fe20000400000 */
[C---:B------:R-:W-:Y:S01]  /*89f0*/  FMUL R5, R70.reuse, R5 ;  /* 0x0000000546057220 */ /* 0x040fe20000400000 */
[--C-:B------:R-:W-:Y:S02]  /*8a00*/  HADD2.F32 R3, -RZ, R136.reuse.H0_H0 ;  /* 0x20000088ff037230 */ /* 0x100fe40000004100 */
        /* <DEDUP_REMOVED lines=9> */
[----:B------:R-:W-:Y:S02]  /*8aa0*/  HADD2.F32 R122, -RZ, R123.H0_H0 ;  /* 0x2000007bff7a7230 */ /* 0x000fe40000004100 */
[C---:B------:R-:W-:Y:S01]  /*8ab0*/  FMUL R6, R70.reuse, R6 ;  /* 0x0000000646067220 */ /* 0x040fe20000400000 */
[----:B------:R-:W-:Y:S02]  /*8ac0*/  HADD2.F32 R72, -RZ, R136.H1_H1 ;  /* 0x30000088ff487230 */ /* 0x000fe40000004100 */
[C---:B------:R-:W-:Y:S01]  /*8ad0*/  FMUL R7, R70.reuse, R7 ;  /* 0x0000000746077220 */ /* 0x040fe20000400000 */
[----:B------:R-:W-:Y:S02]  /*8ae0*/  HADD2.F32 R75, -RZ, R137.H0_H0 ;  /* 0x20000089ff4b7230 */ /* 0x000fe40000004100 */
[C---:B------:R-:W-:Y:S01]  /*8af0*/  FFMA R6, R73.reuse, R3, R6 ;  /* 0x0000000349067223 */ /* 0x040fe20000000006 */
[----:B------:R-:W-:Y:S02]  /*8b00*/  HADD2.F32 R123, -RZ, R123.H1_H1 ;  /* 0x3000007bff7b7230 */ /* 0x000fe40000004100 */
[C---:B------:R-:W-:Y:S01]  /*8b10*/  FFMA R7, R73.reuse, R72, R7 ;  /* 0x0000004849077223 */ /* 0x040fe20000000007 */
[C---:B------:R-:W-:Y:S01]  /*8b20*/  FFMA R8, R73.reuse, R74, R8 ;  /* 0x0000004a49087223 */ /* 0x040fe20000000008 */
[----:B------:R-:W-:Y:S01]  /*8b30*/  FFMA R9, R73, R76, R9 ;  /* 0x0000004c49097223 */ /* 0x000fe20000000009 */
[--C-:B------:R-:W-:Y:S02]  /*8b40*/  HADD2.F32 R126, -RZ, R127.reuse.H0_H0 ;  /* 0x2000007fff7e7230 */ /* 0x100fe40000004100 */
[C---:B------:R-:W-:Y:S01]  /*8b50*/  FMUL R10, R70.reuse, R10 ;  /* 0x0000000a460a7220 */ /* 0x040fe20000400000 */
[----:B------:R-:W-:Y:S01]  /*8b60*/  F2FP.SATFINITE.E4M3.F32.PACK_AB_MERGE_C R76, R7, R6, RZ ;  /* 0x00000006074c723e */ /* 0x000fe200048070ff */
[C---:B------:R-:W-:Y:S01]  /*8b70*/  FMUL R7, R70.reuse, R20 ;  /* 0x0000001446077220 */ /* 0x040fe20000400000 */
[----:B------:R-:W-:Y:S02]  /*8b80*/  HADD2.F32 R127, -RZ, R127.H1_H1 ;  /* 0x3000007fff7f7230 */ /* 0x000fe40000004100 */
[C---:B------:R-:W-:Y:S01]  /*8b90*/  FFMA R10, R73.reuse, R75, R10 ;  /* 0x0000004b490a7223 */ /* 0x040fe2000000000a */
[----:B------:R-:W-:Y:S02]  /*8ba0*/  HADD2.F32 R72, -RZ, R130.H0_H0 ;  /* 0x20000082ff487230 */ /* 0x000fe40000004100 */
        /* <DEDUP_REMOVED lines=8> */
[----:B------:R-:W-:Y:S01]  /*8c30*/  HADD2.F32 R75, -RZ, R130.H1_H1 ;  /* 0x30000082ff4b7230 */ /* 0x000fe20000004100 */
[----:B------:R-:W-:Y:S01]  /*8c40*/  F2FP.SATFINITE.E4M3.F32.PACK_AB_MERGE_C R78, R11, R10, RZ ;  /* 0x0000000a0b4e723e */ /* 0x000fe200048070ff */
[C---:B------:R-:W-:Y:S01]  /*8c50*/  FMUL R10, R70.reuse, R21 ;  /* 0x00000015460a7220 */ /* 0x040fe20000400000 */
[C---:B------:R-:W-:Y:S01]  /*8c60*/  FMUL R21, R70.reuse, R28 ;  /* 0x0000001c46157220 */ /* 0x040fe20000400000 */
        /* <DEDUP_REMOVED lines=9> */
[----:B------:R-:W-:Y:S01]  /*8d00*/  F2FP.SATFINITE.E4M3.F32.PACK_AB_MERGE_C R14, R15, R14, RZ ;  /* 0x0000000e0f0e723e */ /* 0x000fe200048070ff */
        /* <DEDUP_REMOVED lines=8> */
[C---:B------:R-:W-:Y:S01]  /*8d90*/  FFMA R11, R73.reuse, R88, R11 ;  /* 0x00000058490b7223 */ /* 0x040fe2000000000b */
[----:B------:R-:W-:Y:S01]  /*8da0*/  FMUL R22, R70, R29 ;  /* 0x0000001d46167220 */ /* 0x000fe20000400000 */
        /* <DEDUP_REMOVED lines=13> */
[----:B------:R-:W-:Y:S01]  /*8e80*/  FMUL R20, R70, R27 ;  /* 0x0000001b46147220 */ /* 0x000fe20000400000 */
[--C-:B------:R-:W-:Y:S01]  /*8e90*/  HADD2.F32 R96, -RZ, R142.reuse.H0_H0 ;  /* 0x2000008eff607230 */ /* 0x100fe20000004100 */
[----:B------:R-:W-:Y:S01]  /*8ea0*/  F2FP.SATFINITE.E4M3.F32.PACK_AB_MERGE_C R16, R10, R7, R16 ;  /* 0x000000070a10723e */ /* 0x000fe20004807010 */
[----:B------:R-:W-:Y:S02]  /*8eb0*/  HADD2.F32 R97, -RZ, R142.H1_H1 ;  /* 0x3000008eff617230 */ /* 0x000fe40000004100 */
[C---:B------:R-:W-:Y:S01]  /*8ec0*/  FFMA R20, R73.reuse, R93, R20 ;  /* 0x0000005d49147223 */ /* 0x040fe20000000014 */
[C---:B------:R-:W-:Y:S01]  /*8ed0*/  FFMA R21, R73.reuse, R94, R21 ;  /* 0x0000005e49157223 */ /* 0x040fe20000000015 */
[C---:B------:R-:W-:Y:S01]  /*8ee0*/  FFMA R22, R73.reuse, R95, R22 ;  /* 0x0000005f49167223 */ /* 0x040fe20000000016 */
[C---:B------:R-:W-:Y:S01]  /*8ef0*/  FMUL R23, R70.reuse, R30 ;  /* 0x0000001e46177220 */ /* 0x040fe20000400000 */
[----:B------:R-:W-:Y:S01]  /*8f00*/  FMUL R30, R70, R37 ;  /* 0x00000025461e7220 */ /* 0x000fe20000400000 */
[----:B------:R-:W-:Y:S01]  /*8f10*/  F2FP.SATFINITE.E4M3.F32.PACK_AB_MERGE_C R19, R20, R19, RZ ;  /* 0x000000131413723e */ /* 0x000fe200048070ff */
[C---:B------:R-:W-:Y:S01]  /*8f20*/  FMUL R37, R70.reuse, R44 ;  /* 0x0000002c46257220 */ /* 0x040fe20000400000 */
[C---:B------:R-:W-:Y:S01]  /*8f30*/  FFMA R23, R73.reuse, R96, R23 ;  /* 0x0000006049177223 */ /* 0x040fe20000000017 */
        /* <DEDUP_REMOVED lines=20> */
[----:B------:R-:W-:Y:S01]  /*9080*/  F2FP.F16.E4M3.UNPACK_B R147, R147.H1 ;  /* 0x00000093ff93723e */ /* 0x000fe200030006ff */
[----:B------:R-:W-:Y:S01]  /*9090*/  FMUL R38, R70, R45 ;  /* 0x0000002d46267220 */ /* 0x000fe20000400000 */
[----:B------:R-:W-:Y:S01]  /*90a0*/  F2FP.SATFINITE.E4M3.F32.PACK_AB_MERGE_C R19, R28, R27, RZ ;  /* 0x0000001b1c13723e */ /* 0x000fe200048070ff */
[----:B------:R-:W-:Y:S01]  /*90b0*/  FFMA R31, R73, R104, R31 ;  /* 0x00000068491f7223 */ /* 0x000fe2000000001f */
[C---:B------:R-:W-:Y:S01]  /*90c0*/  FMUL R45, R70.reuse, R52 ;  /* 0x00000034462d7220 */ /* 0x040fe20000400000 */
[C---:B------:R-:W-:Y:S01]  /*90d0*/  FMUL R52, R70.reuse, R59 ;  /* 0x0000003b46347220 */ /* 0x040fe20000400000 */
[----:B------:R-:W-:Y:S01]  /*90e0*/  F2FP.F16.E4M3.UNPACK_B R148, R148.H1 ;  /* 0x00000094ff94723e */ /* 0x000fe200030006ff */
[C---:B------:R-:W-:Y:S01]  /*90f0*/  FMUL R59, R70.reuse, R66 ;  /* 0x00000042463b7220 */ /* 0x040fe20000400000 */
[----:B------:R-:W-:Y:S01]  /*9100*/  F2FP.SATFINITE.E4M3.F32.PACK_AB_MERGE_C R66, R13, R12, R14 ;  /* 0x0000000c0d42723e */ /* 0x000fe2000480700e */
        /* <DEDUP_REMOVED lines=11> */
[C---:B------:R-:W-:Y:S01]  /*91c0*/  FFMA R35, R73.reuse, R108, R35 ;  /* 0x0000006c49237223 */ /* 0x040fe20000000023 */
[C---:B------:R-:W-:Y:S01]  /*91d0*/  FMUL R36, R70.reuse, R43 ;  /* 0x0000002b46247220 */ /* 0x040fe20000400000 */
[--C-:B------:R-:W-:Y:S02]  /*91e0*/  HADD2.F32 R112, -RZ, R146.reuse.H0_H0 ;  /* 0x20000092ff707230 */ /* 0x100fe40000004100 */
[C---:B------:R-:W-:Y:S01]  /*91f0*/  FMUL R39, R70.reuse, R46 ;  /* 0x0000002e46277220 */ /* 0x040fe20000400000 */
        /* <DEDUP_REMOVED lines=13> */
[C---:B------:R-:W-:Y:S01]  /*92d0*/  FMUL R46, R70.reuse, R53 ;  /* 0x00000035462e7220 */ /* 0x040fe20000400000 */
[--C-:B------:R-:W-:Y:S02]  /*92e0*/  HADD2.F32 R120, -RZ, R148.reuse.H0_H0 ;  /* 0x20000094ff787230 */ /* 0x100fe40000004100 */
[C---:B------:R-:W-:Y:S01]  /*92f0*/  FMUL R50, R70.reuse, R57 ;  /* 0x0000003946327220 */ /* 0x040fe20000400000 */
[C---:B------:R-:W-:Y:S01]  /*9300*/  FMUL R51, R70.reuse, R58 ;  /* 0x0000003a46337220 */ /* 0x040fe20000400000 */
[C---:B------:R-:W-:Y:S01]  /*9310*/  FMUL R53, R70.reuse, R60 ;  /* 0x0000003c46357220 */ /* 0x040fe20000400000 */
[C---:B------:R-:W-:Y:S01]  /*9320*/  FFMA R43, R73.reuse, R116, R43 ;  /* 0x00000074492b7223 */ /* 0x040fe2000000002b */
[----:B------:R-:W-:Y:S02]  /*9330*/  HADD2.F32 R121, -RZ, R148.H1_H1 ;  /* 0x30000094ff797230 */ /* 0x000fe40000004100 */
[C---:B------:R-:W-:Y:S01]  /*9340*/  FMUL R47, R70.reuse, R54 ;  /* 0x00000036462f7220 */ /* 0x040fe20000400000 */
[C---:B------:R-:W-:Y:S01]  /*9350*/  FMUL R57, R70.reuse, R64 ;  /* 0x0000004046397220 */ /* 0x040fe20000400000 */
[C---:B------:R-:W-:Y:S01]  /*9360*/  FMUL R58, R70.reuse, R65 ;  /* 0x00000041463a7220 */ /* 0x040fe20000400000 */
[C---:B------:R-:W-:Y:S01]  /*9370*/  FMUL R60, R70.reuse, R67 ;  /* 0x00000043463c7220 */ /* 0x040fe20000400000 */
[----:B------:R-:W-:Y:S01]  /*9380*/  FFMA R44, R73, R117, R44 ;  /* 0x00000075492c7223 */ /* 0x000fe2000000002c */
[C---:B------:R-:W-:Y:S01]  /*9390*/  FMUL R48, R70.reuse, R55 ;  /* 0x0000003746307220 */ /* 0x040fe20000400000 */
[----:B------:R-:W-:Y:S01]  /*93a0*/  F2FP.SATFINITE.E4M3.F32.PACK_AB_MERGE_C R64, R5, R4, R76 ;  /* 0x000000040540723e */ /* 0x000fe2000480704c */
[----:B------:R-:W-:Y:S01]  /*93b0*/  FFMA R45, R73, R118, R45 ;  /* 0x00000076492d7223 */ /* 0x000fe2000000002d */
[----:B------:R-:W-:Y:S01]  /*93c0*/  F2FP.SATFINITE.E4M3.F32.PACK_AB_MERGE_C R65, R9, R8, R78 ;  /* 0x000000080941723e */ /* 0x000fe2000480704e */
[----:B------:R-:W-:Y:S01]  /*93d0*/  FMUL R49, R70, R56 ;  /* 0x0000003846317220 */ /* 0x000fe20000400000 */
[----:B------:R-:W-:Y:S01]  /*93e0*/  F2FP.SATFINITE.E4M3.F32.PACK_AB_MERGE_C R67, R2, R0, R3 ;  /* 0x000000000243723e */ /* 0x000fe20004807003 */
[C---:B------:R-:W-:Y:S01]  /*93f0*/  FFMA R46, R73.reuse, R119, R46 ;  /* 0x00000077492e7223 */ /* 0x040fe2000000002e */
[----:B------:R-:W-:Y:S01]  /*9400*/  F2FP.F16.E4M3.UNPACK_B R150, R150.H1 ;  /* 0x00000096ff96723e */ /* 0x000fe200030006ff */
[--C-:B------:R-:W-:Y:S02]  /*9410*/  HADD2.F32 R124, -RZ, R149.reuse.H0_H0 ;  /* 0x20000095ff7c7230 */ /* 0x100fe40000004100 */
[C---:B------:R-:W-:Y:S01]  /*9420*/  FFMA R47, R73.reuse, R120, R47 ;  /* 0x00000078492f7223 */ /* 0x040fe2000000002f */
[----:B------:R1:W-:Y:S01]  /*9430*/  STS.128 [R163+UR49+0x6200], R64 ;  /* 0x00620040a3007988 */ /* 0x0003e20008000c31 */
[----:B------:R-:W-:Y:S02]  /*9440*/  HADD2.F32 R125, -RZ, R149.H1_H1 ;  /* 0x30000095ff7d7230 */ /* 0x000fe40000004100 */
[C---:B------:R-:W-:Y:S01]  /*9450*/  FFMA R48, R73.reuse, R121, R48 ;  /* 0x0000007949307223 */ /* 0x040fe20000000030 */
[C---:B------:R-:W-:Y:S01]  /*9460*/  FFMA R49, R73.reuse, R122, R49 ;  /* 0x0000007a49317223 */ /* 0x040fe20000000031 */
[----:B------:R-:W-:Y:S01]  /*9470*/  F2FP.F16.E4M3.UNPACK_B R151, R151.H1 ;  /* 0x00000097ff97723e */ /* 0x000fe200030006ff */
[C---:B------:R-:W-:Y:S01]  /*9480*/  FFMA R50, R73.reuse, R123, R50 ;  /* 0x0000007b49327223 */ /* 0x040fe20000000032 */
[----:B------:R-:W-:Y:S01]  /*9490*/  FMUL R54, R70, R61 ;  /* 0x0000003d46367220 */ /* 0x000fe20000400000 */
[--C-:B------:R-:W-:Y:S01]  /*94a0*/  HADD2.F32 R128, -RZ, R150.reuse.H0_H0 ;  /* 0x20000096ff807230 */ /* 0x100fe20000004100 */
[----:B------:R1:W-:Y:S01]  /*94b0*/  STS.128 [R192+0x6010], R16 ;  /* 0x00601010c0007388 */ /* 0x0003e20000000c00 */
[----:B------:R-:W-:Y:S01]  /*94c0*/  F2FP.SATFINITE.E4M3.F32.PACK_AB_MERGE_C R35, R36, R35, RZ ;  /* 0x000000232423723e */ /* 0x000fe200048070ff */
[C---:B------:R-:W-:Y:S01]  /*94d0*/  FFMA R51, R73.reuse, R124, R51 ;  /* 0x0000007c49337223 */ /* 0x040fe20000000033 */
[----:B------:R-:W-:Y:S01]  /*94e0*/  F2FP.SATFINITE.E4M3.F32.PACK_AB_MERGE_C R39, R40, R39, RZ ;  /* 0x000000272827723e */ /* 0x000fe200048070ff */
[----:B------:R-:W-:Y:S02]  /*94f0*/  HADD2.F32 R129, -RZ, R150.H1_H1 ;  /* 0x30000096ff817230 */ /* 0x000fe40000004100 */
[C---:B------:R-:W-:Y:S01]  /*9500*/  FMUL R55, R70.reuse, R62 ;  /* 0x0000003e46377220 */ /* 0x040fe20000400000 */
[C---:B------:R-:W-:Y:S01]  /*9510*/  FFMA R52, R73.reuse, R125, R52 ;  /* 0x0000007d49347223 */ /* 0x040fe20000000034 */
[----:B------:R-:W-:Y:S01]  /*9520*/  FMUL R56, R70, R63 ;  /* 0x0000003f46387220 */ /* 0x000fe20000400000 */
[C---:B------:R-:W-:Y:S01]  /*9530*/  FFMA R53, R73.reuse, R126, R53 ;  /* 0x0000007e49357223 */ /* 0x040fe20000000035 */
[C---:B------:R-:W-:Y:S01]  /*9540*/  FFMA R54, R73.reuse, R127, R54 ;  /* 0x0000007f49367223 */ /* 0x040fe20000000036 */
[--C-:B------:R-:W-:Y:S02]  /*9550*/  HADD2.F32 R74, -RZ, R151.reuse.H0_H0 ;  /* 0x20000097ff4a7230 */ /* 0x100fe40000004100 */
[C---:B------:R-:W-:Y:S01]  /*9560*/  FFMA R55, R73.reuse, R128, R55 ;  /* 0x0000008049377223 */ /* 0x040fe20000000037 */
[----:B------:R-:W-:Y:S02]  /*9570*/  HADD2.F32 R131, -RZ, R151.H1_H1 ;  /* 0x30000097ff837230 */ /* 0x000fe40000004100 */
[C---:B------:R-:W-:Y:S01]  /*9580*/  FFMA R56, R73.reuse, R129, R56 ;  /* 0x0000008149387223 */ /* 0x040fe20000000038 */
[----:B------:R-:W-:Y:S01]  /*9590*/  F2FP.SATFINITE.E4M3.F32.PACK_AB_MERGE_C R43, R44, R43, RZ ;  /* 0x0000002b2c2b723e */ /* 0x000fe200048070ff */
[C---:B------:R-:W-:Y:S01]  /*95a0*/  FFMA R57, R73.reuse, R72, R57 ;  /* 0x0000004849397223 */ /* 0x040fe20000000039 */
[C---:B------:R-:W-:Y:S01]  /*95b0*/  FFMA R58, R73.reuse, R75, R58 ;  /* 0x0000004b493a7223 */ /* 0x040fe2000000003a */
[C---:B------:R-:W-:Y:S01]  /*95c0*/  FFMA R59, R73.reuse, R74, R59 ;  /* 0x0000004a493b7223 */ /* 0x040fe2000000003b */
[----:B------:R-:W-:Y:S01]  /*95d0*/  F2FP.SATFINITE.E4M3.F32.PACK_AB_MERGE_C R33, R34, R33, R35 ;  /* 0x000000212221723e */ /* 0x000fe20004807023 */
[----:B------:R-:W-:Y:S01]  /*95e0*/  FFMA R60, R73, R131, R60 ;  /* 0x00000083493c7223 */ /* 0x000fe2000000003c */
[----:B------:R-:W-:Y:S02]  /*95f0*/  F2FP.SATFINITE.E4M3.F32.PACK_AB_MERGE_C R32, R30, R29, R32 ;  /* 0x0000001d1e20723e */ /* 0x000fe40004807020 */
        /* <DEDUP_REMOVED lines=11> */
[----:B------:R-:W-:Y:S03]  /*96b0*/  IADD3 R68, PT, PT, R68, 0x1, RZ ;  /* 0x0000000144447810 */ /* 0x000fe60007ffe0ff */
        /* <DEDUP_REMOVED lines=13> */
[----:B------:R-:W-:Y:S01]  /*9790*/  R2UR UR12, R185 ;  /* 0x00000000b90c72ca */ /* 0x000fe200000e0000 */
[----:B------:R-:W-:Y:S02]  /*97a0*/  UIADD3 UR8, UPT, UPT, UR49, 0x6200, URZ ;  /* 0x0000620031087890 */ /* 0x000fe4000fffe0ff */
[----:B--2---:R-:W-:Y:S04]  /*97b0*/  UIADD3 UR4, UP0, UPT, UR6, 0x680, URZ ;  /* 0x0000068006047890 */ /* 0x004fe8000ff1e0ff */
[----:B------:R-:W-:Y:S09]  /*97c0*/  UIADD3.X UR5, UPT, UPT, URZ, UR7, URZ, UP0, !UPT ;  /* 0x00000007ff057290 */ /* 0x000ff200087fe4ff */
[----:B------:R2:W-:Y:S01]  /*97d0*/  UTMASTG.4D.IM2COL [UR8], [UR4] ;  /* 0x00000008040073b5 */ /* 0x0005e20008058000 */
[----:B------:R0:W-:Y:S01]  /*97e0*/  UTMACMDFLUSH ;  /* 0x00000000000079b7 */ /* 0x0001e20000000000 */
[----:B--2---:R-:W-:Y:S04]  /*97f0*/  DEPBAR.LE SB0, 0x1 ;  /* 0x000080400000791a */ /* 0x004fe80000000000 */
.L_x_128:
[----:B------:R-:W-:Y:S05]  /*9800*/  BSYNC.RECONVERGENT B0 ;  /* 0x0000000000007941 */ /* 0x000fea0003800200 */
.L_x_127:
[----:B------:R-:W-:Y:S01]  /*9810*/  R2UR UR5, R175 ;  /* 0x00000000af0572ca */ /* 0x000fe200000e0000 */
[----:B------:R-:W-:Y:S01]  /*9820*/  BAR.SYNC.DEFER_BLOCKING 0x1, 0x80 ;  /* 0x0042000000007b1d */ /* 0x000fe20000010000 */
[----:B------:R-:W-:Y:S01]  /*9830*/  R2UR UR4, R176 ;  /* 0x00000000b00472ca */ /* 0x000fe200000e0000 */
[----:B------:R-:W-:Y:S01]  /*9840*/  UISETP.NE.AND UP0, UPT, UR52, URZ, UPT ;  /* 0x000000ff3400728c */ /* 0x000fe2000bf05270 */
[C---:B------:R-:W-:Y:S02]  /*9850*/  ISETP.NE.AND P0, PT, R68.reuse, 0x2, PT ;  /* 0x000000024400780c */ /* 0x040fe40003f05270 */
[----:B------:R-:W-:Y:S02]  /*9860*/  LOP3.LUT R161, R161, 0x1, RZ, 0x3c, !PT ;  /* 0x00000001a1a17812 */ /* 0x000fe400078e3cff */
[----:B------:R-:W-:Y:S02]  /*9870*/  SEL R3, RZ, 0x1, P0 ;  /* 0x00000001ff037807 */ /* 0x000fe40000000000 */
[----:B------:R-:W-:Y:S02]  /*9880*/  SEL R68, R68, RZ, P0 ;  /* 0x000000ff44447207 */ /* 0x000fe40000000000 */
[----:B------:R-:W-:Y:S01]  /*9890*/  LOP3.LUT R162, R162, R3, RZ, 0x3c, !PT ;  /* 0x00000003a2a27212 */ /* 0x000fe200078e3cff */
[----:B------:R-:W-:Y:S02]  /*98a0*/  UIADD3 UR21, UPT, UPT, UR36, UR5, URZ ;  /* 0x0000000524157290 */ /* 0x000fe4000fffe0ff */
[----:B------:R-:W-:Y:S01]  /*98b0*/  UIADD3 UR50, UPT, UPT, UR37, UR4, URZ ;  /* 0x0000000425327290 */ /* 0x000fe2000fffe0ff */
[----:B------:R-:W-:Y:S01]  /*98c0*/  UMOV UR51, UR61 ;  /* 0x0000003d00337c82 */ /* 0x000fe20008000000 */
[----:B------:R-:W-:Y:S10]  /*98d0*/  BRA.U UP0, `(.L_x_129) ;  /* 0xffffffc100fc7547 */ /* 0x000ff4000b83ffff */
[----:B------:R-:W-:Y:S05]  /*98e0*/  EXIT ;  /* 0x000000000000794d */ /* 0x000fea0003800000 */
.L_x_25:
[----:B------:R-:W-:Y:S07]  /*98f0*/  MOV R0, UR17 ;  /* 0x0000001100007c02 */ /* 0x000fee0008000f00 */
.L_x_130:
[----:B-1----:R1:W2:Y:S02]  /*9900*/  SYNCS.PHASECHK.TRANS64.TRYWAIT P0, [R0+URZ+0x80], R5 ;  /* 0x00008005000075a7 */ /* 0x0022a400080011ff */
[----:B--2---:R-:W-:Y:S05]  /*9910*/  @!P0 NANOSLEEP.SYNCS 0x989680 ;  /* 0x009896800000895d */ /* 0x004fea0003900000 */
[----:B------:R-:W2:Y:S02]  /*9920*/  @!P0 SYNCS.PHASECHK.TRANS64 P0, [R0+URZ+0x80], R5 ;  /* 0x00008005000085a7 */ /* 0x000ea400080010ff */
[----:B--2---:R-:W-:Y:S05]  /*9930*/  @!P0 BRA `(.L_x_130) ;  /* 0xfffffffc00f08947 */ /* 0x004fea000383ffff */
[----:B------:R-:W-:Y:S05]  /*9940*/  BRA `(.L_x_24) ;  /* 0xffffff8000b07947 */ /* 0x000fea000383ffff */
.L_x_32:
[----:B------:R-:W-:Y:S07]  /*9950*/  MOV R0, UR17 ;  /* 0x0000001100007c02 */ /* 0x000fee0008000f00 */
.L_x_131:
[----:B-1----:R1:W2:Y:S02]  /*9960*/  SYNCS.PHASECHK.TRANS64.TRYWAIT P0, [R0+URZ+0x80], R5 ;  /* 0x00008005000075a7 */ /* 0x0022a400080011ff */
[----:B--2---:R-:W-:Y:S05]  /*9970*/  @!P0 NANOSLEEP.SYNCS 0x989680 ;  /* 0x009896800000895d */ /* 0x004fea0003900000 */
[----:B------:R-:W2:Y:S02]  /*9980*/  @!P0 SYNCS.PHASECHK.TRANS64 P0, [R0+URZ+0x80], R5 ;  /* 0x00008005000085a7 */ /* 0x000ea400080010ff */
[----:B--2---:R-:W-:Y:S05]  /*9990*/  @!P0 BRA `(.L_x_131) ;  /* 0xfffffffc00f08947 */ /* 0x004fea000383ffff */
[----:B------:R-:W-:Y:S05]  /*99a0*/  BRA `(.L_x_31) ;  /* 0xffffff88000c7947 */ /* 0x000fea000383ffff */
.L_x_37:
[----:B------:R-:W-:-:S07]  /*99b0*/  MOV R0, UR25 ;  /* 0x0000001900007c02 */ /* 0x000fce0008000f00 */
.L_x_132:
[----:B-1----:R1:W2:Y:S02]  /*99c0*/  SYNCS.PHASECHK.TRANS64.TRYWAIT P0, [R0+URZ+0x130], R3 ;  /* 0x00013003000075a7 */ /* 0x0022a400080011ff */
[----:B--2---:R-:W-:Y:S05]  /*99d0*/  @!P0 NANOSLEEP.SYNCS 0x989680 ;  /* 0x009896800000895d */ /* 0x004fea0003900000 */
[----:B------:R-:W2:Y:S02]  /*99e0*/  @!P0 SYNCS.PHASECHK.TRANS64 P0, [R0+URZ+0x130], R3 ;  /* 0x00013003000085a7 */ /* 0x000ea400080010ff */
[----:B--2---:R-:W-:Y:S05]  /*99f0*/  @!P0 BRA `(.L_x_132) ;  /* 0xfffffffc00f08947 */ /* 0x004fea000383ffff */
[----:B------:R-:W-:Y:S05]  /*9a00*/  BRA `(.L_x_133) ;  /* 0xffffff8800d87947 */ /* 0x000fea000383ffff */
.L_x_41:
[----:B------:R-:W-:-:S07]  /*9a10*/  MOV R0, UR4 ;  /* 0x0000000400007c02 */ /* 0x000fce0008000f00 */
.L_x_134:
[----:B-1----:R1:W2:Y:S02]  /*9a20*/  SYNCS.PHASECHK.TRANS64.TRYWAIT P0, [R0+URZ], R3 ;  /* 0x00000003000075a7 */ /* 0x0022a400080011ff */
[----:B--2---:R-:W-:Y:S05]  /*9a30*/  @!P0 NANOSLEEP.SYNCS 0x989680 ;  /* 0x009896800000895d */ /* 0x004fea0003900000 */
[----:B------:R-:W2:Y:S02]  /*9a40*/  @!P0 SYNCS.PHASECHK.TRANS64 P0, [R0+URZ], R3 ;  /* 0x00000003000085a7 */ /* 0x000ea400080010ff */
[----:B--2---:R-:W-:Y:S05]  /*9a50*/  @!P0 BRA `(.L_x_134) ;  /* 0xfffffffc00f08947 */ /* 0x004fea000383ffff */
[----:B------:R-:W-:Y:S05]  /*9a60*/  BRA `(.L_x_135) ;  /* 0xffffff9000707947 */ /* 0x000fea000383ffff */
.L_x_42:
[----:B------:R-:W-:-:S07]  /*9a70*/  MOV R0, UR5 ;  /* 0x0000000500007c02 */ /* 0x000fce0008000f00 */
.L_x_136:
[----:B-1----:R1:W2:Y:S02]  /*9a80*/  SYNCS.PHASECHK.TRANS64.TRYWAIT P0, [R0+URZ], R3 ;  /* 0x00000003000075a7 */ /* 0x0022a400080011ff */
[----:B--2---:R-:W-:Y:S05]  /*9a90*/  @!P0 NANOSLEEP.SYNCS 0x989680 ;  /* 0x009896800000895d */ /* 0x004fea0003900000 */
[----:B------:R-:W2:Y:S02]  /*9aa0*/  @!P0 SYNCS.PHASECHK.TRANS64 P0, [R0+URZ], R3 ;  /* 0x00000003000085a7 */ /* 0x000ea400080010ff */
[----:B--2---:R-:W-:Y:S05]  /*9ab0*/  @!P0 BRA `(.L_x_136) ;  /* 0xfffffffc00f08947 */ /* 0x004fea000383ffff */
[----:B------:R-:W-:Y:S05]  /*9ac0*/  BRA `(.L_x_137) ;  /* 0xffffff9000807947 */ /* 0x000fea000383ffff */
.L_x_43:
[----:B------:R-:W-:-:S07]  /*9ad0*/  MOV R0, UR5 ;  /* 0x0000000500007c02 */ /* 0x000fce0008000f00 */
.L_x_138:
[----:B-1----:R1:W2:Y:S02]  /*9ae0*/  SYNCS.PHASECHK.TRANS64.TRYWAIT P0, [R0+URZ], R3 ;  /* 0x00000003000075a7 */ /* 0x0022a400080011ff */
[----:B--2---:R-:W-:Y:S05]  /*9af0*/  @!P0 NANOSLEEP.SYNCS 0x989680 ;  /* 0x009896800000895d */ /* 0x004fea0003900000 */
[----:B------:R-:W2:Y:S02]  /*9b00*/  @!P0 SYNCS.PHASECHK.TRANS64 P0, [R0+URZ], R3 ;  /* 0x00000003000085a7 */ /* 0x000ea400080010ff */
[----:B--2---:R-:W-:Y:S05]  /*9b10*/  @!P0 BRA `(.L_x_138) ;  /* 0xfffffffc00f08947 */ /* 0x004fea000383ffff */
[----:B------:R-:W-:Y:S05]  /*9b20*/  BRA `(.L_x_139) ;  /* 0xffffff9000907947 */ /* 0x000fea000383ffff */
.L_x_44:
[----:B------:R-:W-:-:S07]  /*9b30*/  MOV R0, UR5 ;  /* 0x0000000500007c02 */ /* 0x000fce0008000f00 */
.L_x_140:
[----:B-1----:R1:W2:Y:S02]  /*9b40*/  SYNCS.PHASECHK.TRANS64.TRYWAIT P0, [R0+URZ], R3 ;  /* 0x00000003000075a7 */ /* 0x0022a400080011ff */
[----:B--2---:R-:W-:Y:S05]  /*9b50*/  @!P0 NANOSLEEP.SYNCS 0x989680 ;  /* 0x009896800000895d */ /* 0x004fea0003900000 */
[----:B------:R-:W2:Y:S02]  /*9b60*/  @!P0 SYNCS.PHASECHK.TRANS64 P0, [R0+URZ], R3 ;  /* 0x00000003000085a7 */ /* 0x000ea400080010ff */
[----:B--2---:R-:W-:Y:S05]  /*9b70*/  @!P0 BRA `(.L_x_140) ;  /* 0xfffffffc00f08947 */ /* 0x004fea000383ffff */
[----:B------:R-:W-:Y:S05]  /*9b80*/  BRA `(.L_x_141) ;  /* 0xffffff9000a07947 */ /* 0x000fea000383ffff */
.L_x_45:
[----:B------:R-:W-:-:S07]  /*9b90*/  MOV R0, UR5 ;  /* 0x0000000500007c02 */ /* 0x000fce0008000f00 */
.L_x_142:
[----:B-1----:R1:W2:Y:S02]  /*9ba0*/  SYNCS.PHASECHK.TRANS64.TRYWAIT P0, [R0+URZ], R3 ;  /* 0x00000003000075a7 */ /* 0x0022a400080011ff */
[----:B--2---:R-:W-:Y:S05]  /*9bb0*/  @!P0 NANOSLEEP.SYNCS 0x989680 ;  /* 0x009896800000895d */ /* 0x004fea0003900000 */
[----:B------:R-:W2:Y:S02]  /*9bc0*/  @!P0 SYNCS.PHASECHK.TRANS64 P0, [R0+URZ], R3 ;  /* 0x00000003000085a7 */ /* 0x000ea400080010ff */
[----:B--2---:R-:W-:Y:S05]  /*9bd0*/  @!P0 BRA `(.L_x_142) ;  /* 0xfffffffc00f08947 */ /* 0x004fea000383ffff */
[----:B------:R-:W-:Y:S05]  /*9be0*/  BRA `(.L_x_143) ;  /* 0xffffff9000b07947 */ /* 0x000fea000383ffff */
.L_x_46:
[----:B------:R-:W-:-:S07]  /*9bf0*/  MOV R0, UR5 ;  /* 0x0000000500007c02 */ /* 0x000fce0008000f00 */
.L_x_144:
[----:B-1----:R1:W2:Y:S02]  /*9c00*/  SYNCS.PHASECHK.TRANS64.TRYWAIT P0, [R0+URZ], R3 ;  /* 0x00000003000075a7 */ /* 0x0022a400080011ff */
[----:B--2---:R-:W-:Y:S05]  /*9c10*/  @!P0 NANOSLEEP.SYNCS 0x989680 ;  /* 0x009896800000895d */ /* 0x004fea0003900000 */
[----:B------:R-:W2:Y:S02]  /*9c20*/  @!P0 SYNCS.PHASECHK.TRANS64 P0, [R0+URZ], R3 ;  /* 0x00000003000085a7 */ /* 0x000ea400080010ff */
[----:B--2---:R-:W-:Y:S05]  /*9c30*/  @!P0 BRA `(.L_x_144) ;  /* 0xfffffffc00f08947 */ /* 0x004fea000383ffff */
[----:B------:R-:W-:Y:S05]  /*9c40*/  BRA `(.L_x_145) ;  /* 0xffffff9000c07947 */ /* 0x000fea000383ffff */
.L_x_47:
[----:B------:R-:W-:-:S07]  /*9c50*/  MOV R0, UR5 ;  /* 0x0000000500007c02 */ /* 0x000fce0008000f00 */
.L_x_146:
[----:B-1----:R1:W2:Y:S02]  /*9c60*/  SYNCS.PHASECHK.TRANS64.TRYWAIT P0, [R0+URZ], R3 ;  /* 0x00000003000075a7 */ /* 0x0022a400080011ff */
[----:B--2---:R-:W-:Y:S05]  /*9c70*/  @!P0 NANOSLEEP.SYNCS 0x989680 ;  /* 0x009896800000895d */ /* 0x004fea0003900000 */
[----:B------:R-:W2:Y:S02]  /*9c80*/  @!P0 SYNCS.PHASECHK.TRANS64 P0, [R0+URZ], R3 ;  /* 0x00000003000085a7 */ /* 0x000ea400080010ff */
[----:B--2---:R-:W-:Y:S05]  /*9c90*/  @!P0 BRA `(.L_x_146) ;  /* 0xfffffffc00f08947 */ /* 0x004fea000383ffff */
[----:B------:R-:W-:Y:S05]  /*9ca0*/  BRA `(.L_x_147) ;  /* 0xffffff9000d07947 */ /* 0x000fea000383ffff */
.L_x_48:
[----:B------:R-:W-:-:S07]  /*9cb0*/  MOV R0, UR5 ;  /* 0x0000000500007c02 */ /* 0x000fce0008000f00 */
.L_x_148:
[----:B-1----:R1:W2:Y:S02]  /*9cc0*/  SYNCS.PHASECHK.TRANS64.TRYWAIT P0, [R0+URZ], R3 ;  /* 0x00000003000075a7 */ /* 0x0022a400080011ff */
[----:B--2---:R-:W-:Y:S05]  /*9cd0*/  @!P0 NANOSLEEP.SYNCS 0x989680 ;  /* 0x009896800000895d */ /* 0x004fea0003900000 */
[----:B------:R-:W2:Y:S02]  /*9ce0*/  @!P0 SYNCS.PHASECHK.TRANS64 P0, [R0+URZ], R3 ;  /* 0x00000003000085a7 */ /* 0x000ea400080010ff */
[----:B--2---:R-:W-:Y:S05]  /*9cf0*/  @!P0 BRA `(.L_x_148) ;  /* 0xfffffffc00f08947 */ /* 0x004fea000383ffff */
[----:B------:R-:W-:Y:S05]  /*9d00*/  BRA `(.L_x_149) ;  /* 0xffffff9000e07947 */ /* 0x000fea000383ffff */
.L_x_49:
[----:B------:R-:W-:-:S07]  /*9d10*/  MOV R0, UR5 ;  /* 0x0000000500007c02 */ /* 0x000fce0008000f00 */
.L_x_150:
[----:B-1----:R1:W2:Y:S02]  /*9d20*/  SYNCS.PHASECHK.TRANS64.TRYWAIT P0, [R0+URZ], R3 ;  /* 0x00000003000075a7 */ /* 0x0022a400080011ff */
[----:B--2---:R-:W-:Y:S05]  /*9d30*/  @!P0 NANOSLEEP.SYNCS 0x989680 ;  /* 0x009896800000895d */ /* 0x004fea0003900000 */
[----:B------:R-:W2:Y:S02]  /*9d40*/  @!P0 SYNCS.PHASECHK.TRANS64 P0, [R0+URZ], R3 ;  /* 0x00000003000085a7 */ /* 0x000ea400080010ff */
[----:B--2---:R-:W-:Y:S05]  /*9d50*/  @!P0 BRA `(.L_x_150) ;  /* 0xfffffffc00f08947 */ /* 0x004fea000383ffff */
[----:B------:R-:W-:Y:S05]  /*9d60*/  BRA `(.L_x_151) ;  /* 0xffffff9000f07947 */ /* 0x000fea000383ffff */
.L_x_50:
[----:B------:R-:W-:-:S07]  /*9d70*/  MOV R0, UR5 ;  /* 0x0000000500007c02 */ /* 0x000fce0008000f00 */
.L_x_152:
[----:B-1----:R1:W2:Y:S02]  /*9d80*/  SYNCS.PHASECHK.TRANS64.TRYWAIT P0, [R0+URZ], R3 ;  /* 0x00000003000075a7 */ /* 0x0022a400080011ff */
[----:B--2---:R-:W-:Y:S05]  /*9d90*/  @!P0 NANOSLEEP.SYNCS 0x989680 ;  /* 0x009896800000895d */ /* 0x004fea0003900000 */
[----:B------:R-:W2:Y:S02]  /*9da0*/  @!P0 SYNCS.PHASECHK.TRANS64 P0, [R0+URZ], R3 ;  /* 0x00000003000085a7 */ /* 0x000ea400080010ff */
[----:B--2---:R-:W-:Y:S05]  /*9db0*/  @!P0 BRA `(.L_x_152) ;  /* 0xfffffffc00f08947 */ /* 0x004fea000383ffff */
[----:B------:R-:W-:Y:S05]  /*9dc0*/  BRA `(.L_x_153) ;  /* 0xffffff9400007947 */ /* 0x000fea000383ffff */
.L_x_51:
[----:B------:R-:W-:-:S07]  /*9dd0*/  MOV R0, UR5 ;  /* 0x0000000500007c02 */ /* 0x000fce0008000f00 */
.L_x_154:
[----:B-1----:R1:W2:Y:S02]  /*9de0*/  SYNCS.PHASECHK.TRANS64.TRYWAIT P0, [R0+URZ], R3 ;  /* 0x00000003000075a7 */ /* 0x0022a400080011ff */
[----:B--2---:R-:W-:Y:S05]  /*9df0*/  @!P0 NANOSLEEP.SYNCS 0x989680 ;  /* 0x009896800000895d */ /* 0x004fea0003900000 */
[----:B------:R-:W2:Y:S02]  /*9e00*/  @!P0 SYNCS.PHASECHK.TRANS64 P0, [R0+URZ], R3 ;  /* 0x00000003000085a7 */ /* 0x000ea400080010ff */
[----:B--2---:R-:W-:Y:S05]  /*9e10*/  @!P0 BRA `(.L_x_154) ;  /* 0xfffffffc00f08947 */ /* 0x004fea000383ffff */
[----:B------:R-:W-:Y:S05]  /*9e20*/  BRA `(.L_x_155) ;  /* 0xffffff9400107947 */ /* 0x000fea000383ffff */
.L_x_52:
[----:B------:R-:W-:-:S07]  /*9e30*/  MOV R0, UR5 ;  /* 0x0000000500007c02 */ /* 0x000fce0008000f00 */
.L_x_156:
[----:B-1----:R1:W2:Y:S02]  /*9e40*/  SYNCS.PHASECHK.TRANS64.TRYWAIT P0, [R0+URZ], R3 ;  /* 0x00000003000075a7 */ /* 0x0022a400080011ff */
[----:B--2---:R-:W-:Y:S05]  /*9e50*/  @!P0 NANOSLEEP.SYNCS 0x989680 ;  /* 0x009896800000895d */ /* 0x004fea0003900000 */
[----:B------:R-:W2:Y:S02]  /*9e60*/  @!P0 SYNCS.PHASECHK.TRANS64 P0, [R0+URZ], R3 ;  /* 0x00000003000085a7 */ /* 0x000ea400080010ff */
[----:B--2---:R-:W-:Y:S05]  /*9e70*/  @!P0 BRA `(.L_x_156) ;  /* 0xfffffffc00f08947 */ /* 0x004fea000383ffff */
[----:B------:R-:W-:Y:S05]  /*9e80*/  BRA `(.L_x_157) ;  /* 0xffffff9400207947 */ /* 0x000fea000383ffff */
.L_x_53:
[----:B------:R-:W-:-:S07]  /*9e90*/  MOV R0, UR5 ;  /* 0x0000000500007c02 */ /* 0x000fce0008000f00 */
.L_x_158:
[----:B-1----:R1:W2:Y:S02]  /*9ea0*/  SYNCS.PHASECHK.TRANS64.TRYWAIT P0, [R0+URZ], R3 ;  /* 0x00000003000075a7 */ /* 0x0022a400080011ff */
[----:B--2---:R-:W-:Y:S05]  /*9eb0*/  @!P0 NANOSLEEP.SYNCS 0x989680 ;  /* 0x009896800000895d */ /* 0x004fea0003900000 */
[----:B------:R-:W2:Y:S02]  /*9ec0*/  @!P0 SYNCS.PHASECHK.TRANS64 P0, [R0+URZ], R3 ;  /* 0x00000003000085a7 */ /* 0x000ea400080010ff */
[----:B--2---:R-:W-:Y:S05]  /*9ed0*/  @!P0 BRA `(.L_x_158) ;  /* 0xfffffffc00f08947 */ /* 0x004fea000383ffff */
[----:B------:R-:W-:Y:S05]  /*9ee0*/  BRA `(.L_x_159) ;  /* 0xffffff9400307947 */ /* 0x000fea000383ffff */
.L_x_54:
[----:B------:R-:W-:-:S07]  /*9ef0*/  MOV R0, UR5 ;  /* 0x0000000500007c02 */ /* 0x000fce0008000f00 */
.L_x_160:
[----:B-1----:R1:W2:Y:S02]  /*9f00*/  SYNCS.PHASECHK.TRANS64.TRYWAIT P0, [R0+URZ], R3 ;  /* 0x00000003000075a7 */ /* 0x0022a400080011ff */
[----:B--2---:R-:W-:Y:S05]  /*9f10*/  @!P0 NANOSLEEP.SYNCS 0x989680 ;  /* 0x009896800000895d */ /* 0x004fea0003900000 */
[----:B------:R-:W2:Y:S02]  /*9f20*/  @!P0 SYNCS.PHASECHK.TRANS64 P0, [R0+URZ], R3 ;  /* 0x00000003000085a7 */ /* 0x000ea400080010ff */
[----:B--2---:R-:W-:Y:S05]  /*9f30*/  @!P0 BRA `(.L_x_160) ;  /* 0xfffffffc00f08947 */ /* 0x004fea000383ffff */
[----:B------:R-:W-:Y:S05]  /*9f40*/  BRA `(.L_x_161) ;  /* 0xffffff9400407947 */ /* 0x000fea000383ffff */
.L_x_55:
[----:B------:R-:W-:-:S07]  /*9f50*/  MOV R0, UR5 ;  /* 0x0000000500007c02 */ /* 0x000fce0008000f00 */
.L_x_162:
[----:B-1----:R1:W2:Y:S02]  /*9f60*/  SYNCS.PHASECHK.TRANS64.TRYWAIT P0, [R0+URZ], R3 ;  /* 0x00000003000075a7 */ /* 0x0022a400080011ff */
[----:B--2---:R-:W-:Y:S05]  /*9f70*/  @!P0 NANOSLEEP.SYNCS 0x989680 ;  /* 0x009896800000895d */ /* 0x004fea0003900000 */
[----:B------:R-:W2:Y:S02]  /*9f80*/  @!P0 SYNCS.PHASECHK.TRANS64 P0, [R0+URZ], R3 ;  /* 0x00000003000085a7 */ /* 0x000ea400080010ff */
[----:B--2---:R-:W-:Y:S05]  /*9f90*/  @!P0 BRA `(.L_x_162) ;  /* 0xfffffffc00f08947 */ /* 0x004fea000383ffff */
[----:B------:R-:W-:Y:S05]  /*9fa0*/  BRA `(.L_x_163) ;  /* 0xffffff9400507947 */ /* 0x000fea000383ffff */
.L_x_58:
[----:B------:R-:W-:-:S07]  /*9fb0*/  MOV R4, UR4 ;  /* 0x0000000400047c02 */ /* 0x000fce0008000f00 */
.L_x_164:
[----:B--2---:R2:W3:Y:S02]  /*9fc0*/  SYNCS.PHASECHK.TRANS64.TRYWAIT P1, [R4+URZ+0x138], R7 ;  /* 0x00013807040075a7 */ /* 0x0044e400080211ff */
[----:B---3--:R-:W-:Y:S05]  /*9fd0*/  @!P1 NANOSLEEP.SYNCS 0x989680 ;  /* 0x009896800000995d */ /* 0x008fea0003900000 */
[----:B------:R-:W3:Y:S02]  /*9fe0*/  @!P1 SYNCS.PHASECHK.TRANS64 P1, [R4+URZ+0x138], R7 ;  /* 0x00013807040095a7 */ /* 0x000ee400080210ff */
[----:B---3--:R-:W-:Y:S05]  /*9ff0*/  @!P1 BRA `(.L_x_164) ;  /* 0xfffffffc00f09947 */ /* 0x008fea000383ffff */
[----:B------:R-:W-:Y:S05]  /*a000*/  BRA `(.L_x_165) ;  /* 0xffffff9400b87947 */ /* 0x000fea000383ffff */
.L_x_59:
[----:B--2---:R-:W-:-:S07]  /*a010*/  MOV R4, UR4 ;  /* 0x0000000400047c02 */ /* 0x004fce0008000f00 */
.L_x_166:
[----:B--2---:R2:W3:Y:S02]  /*a020*/  SYNCS.PHASECHK.TRANS64.TRYWAIT P1, [R4+URZ+0x130], R5 ;  /* 0x00013005040075a7 */ /* 0x0044e400080211ff */
[----:B---3--:R-:W-:Y:S05]  /*a030*/  @!P1 NANOSLEEP.SYNCS 0x989680 ;  /* 0x009896800000995d */ /* 0x008fea0003900000 */
[----:B------:R-:W3:Y:S02]  /*a040*/  @!P1 SYNCS.PHASECHK.TRANS64 P1, [R4+URZ+0x130], R5 ;  /* 0x00013005040095a7 */ /* 0x000ee400080210ff */
[----:B---3--:R-:W-:Y:S05]  /*a050*/  @!P1 BRA `(.L_x_166) ;  /* 0xfffffffc00f09947 */ /* 0x008fea000383ffff */
[----:B------:R-:W-:Y:S05]  /*a060*/  BRA `(.L_x_167) ;  /* 0xffffff9400c07947 */ /* 0x000fea000383ffff */
.L_x_69:
[----:B--2---:R-:W-:-:S04]  /*a070*/  MOV R5, UR5 ;  /* 0x0000000500057c02 */ /* 0x004fc80008000f00 */
[----:B------:R2:W3:Y:S03]  /*a080*/  SYNCS.PHASECHK.TRANS64.TRYWAIT P0, [R5+URZ+0x8], R6 ;  /* 0x00000806050075a7 */ /* 0x0004e600080011ff */
[----:B---3--:R-:W-:Y:S05]  /*a090*/  @!P0 NANOSLEEP.SYNCS 0x989680 ;  /* 0x009896800000895d */ /* 0x008fea0003900000 */
[----:B------:R-:W3:Y:S02]  /*a0a0*/  @!P0 SYNCS.PHASECHK.TRANS64 P0, [R5+URZ+0x8], R6 ;  /* 0x00000806050085a7 */ /* 0x000ee400080010ff */
[----:B---3--:R-:W-:Y:S05]  /*a0b0*/  @!P0 BRA `(.L_x_69) ;  /* 0xfffffffc00ec8947 */ /* 0x008fea000383ffff */
[----:B------:R-:W-:Y:S05]  /*a0c0*/  BRA `(.L_x_68) ;  /* 0xffffff9800887947 */ /* 0x000fea000383ffff */
.L_x_71:
[----:B------:R-:W-:Y:S01]  /*a0d0*/  BSSY B0, `(.L_x_168) ;  /* 0x0000006000007945 */ /* 0x000fe20003800000 */
[----:B------:R-:W-:-:S07]  /*a0e0*/  MOV R15, 0xffffffff ;  /* 0xffffffff000f7802 */ /* 0x000fce0000000f00 */
[----:B-12--5:R-:W-:Y:S05]  /*a0f0*/  WARPSYNC.COLLECTIVE R15, `(.L_x_169) ;  /* 0x000000000f0c7348 */ /* 0x026fea0003c00000 */
[----:B------:R-:W-:Y:S02]  /*a100*/  ELECT P6, UR79, PT ;  /* 0x00000000004f782f */ /* 0x000fe400038c0000 */
[----:B------:R-:W-:Y:S01]  /*a110*/  MOV R14, UR79 ;  /* 0x0000004f000e7c02 */ /* 0x000fe20008000f00 */
[----:B-12--5:R-:W-:Y:S10]  /*a120*/  ENDCOLLECTIVE ;  /* 0x000000000000791b */ /* 0x026ff40003800000 */
.L_x_169:
[----:B------:R-:W-:Y:S05]  /*a130*/  BSYNC B0 ;  /* 0x0000000000007941 */ /* 0x000fea0003800000 */
.L_x_168:
[----:B------:R-:W-:Y:S05]  /*a140*/  BRA `(.L_x_170) ;  /* 0xffffff9800b87947 */ /* 0x000fea000383ffff */
.L_x_73:
[----:B--2---:R-:W-:-:S04]  /*a150*/  MOV R3, UR5 ;  /* 0x0000000500037c02 */ /* 0x004fc80008000f00 */
[----:B------:R2:W3:Y:S03]  /*a160*/  SYNCS.PHASECHK.TRANS64.TRYWAIT P0, [R3+URZ+0x8], R4 ;  /* 0x00000804030075a7 */ /* 0x0004e600080011ff */
[----:B---3--:R-:W-:Y:S05]  /*a170*/  @!P0 NANOSLEEP.SYNCS 0x989680 ;  /* 0x009896800000895d */ /* 0x008fea0003900000 */
[----:B------:R-:W3:Y:S02]  /*a180*/  @!P0 SYNCS.PHASECHK.TRANS64 P0, [R3+URZ+0x8], R4 ;  /* 0x00000804030085a7 */ /* 0x000ee400080010ff */
[----:B---3--:R-:W-:Y:S05]  /*a190*/  @!P0 BRA `(.L_x_73) ;  /* 0xfffffffc00ec8947 */ /* 0x008fea000383ffff */
[----:B------:R-:W-:Y:S05]  /*a1a0*/  BRA `(.L_x_72) ;  /* 0xffffff9800bc7947 */ /* 0x000fea000383ffff */
.L_x_74:
[----:B------:R-:W-:-:S07]  /*a1b0*/  MOV R4, UR17 ;  /* 0x0000001100047c02 */ /* 0x000fce0008000f00 */
.L_x_171:
[----:B-1----:R1:W2:Y:S02]  /*a1c0*/  SYNCS.PHASECHK.TRANS64.TRYWAIT P0, [R4+URZ+0x130], R5 ;  /* 0x00013005040075a7 */ /* 0x0022a400080011ff */
[----:B--2---:R-:W-:Y:S05]  /*a1d0*/  @!P0 NANOSLEEP.SYNCS 0x989680 ;  /* 0x009896800000895d */ /* 0x004fea0003900000 */
[----:B------:R-:W2:Y:S02]  /*a1e0*/  @!P0 SYNCS.PHASECHK.TRANS64 P0, [R4+URZ+0x130], R5 ;  /* 0x00013005040085a7 */ /* 0x000ea400080010ff */
[----:B--2---:R-:W-:Y:S05]  /*a1f0*/  @!P0 BRA `(.L_x_171) ;  /* 0xfffffffc00f08947 */ /* 0x004fea000383ffff */
[----:B------:R-:W-:Y:S05]  /*a200*/  BRA `(.L_x_172) ;  /* 0xffffff9c00a47947 */ /* 0x000fea000383ffff */
.L_x_76:
[----:B------:R-:W-:-:S07]  /*a210*/  MOV R4, UR22 ;  /* 0x0000001600047c02 */ /* 0x000fce0008000f00 */
.L_x_173:
[----:B-1----:R1:W2:Y:S02]  /*a220*/  SYNCS.PHASECHK.TRANS64.TRYWAIT P0, [R4+URZ+0x150], R5 ;  /* 0x00015005040075a7 */ /* 0x0022a400080011ff */
[----:B--2---:R-:W-:Y:S05]  /*a230*/  @!P0 NANOSLEEP.SYNCS 0x989680 ;  /* 0x009896800000895d */ /* 0x004fea0003900000 */
[----:B------:R-:W2:Y:S02]  /*a240*/  @!P0 SYNCS.PHASECHK.TRANS64 P0, [R4+URZ+0x150], R5 ;  /* 0x00015005040085a7 */ /* 0x000ea400080010ff */
[----:B--2---:R-:W-:Y:S05]  /*a250*/  @!P0 BRA `(.L_x_173) ;  /* 0xfffffffc00f08947 */ /* 0x004fea000383ffff */
[----:B------:R-:W-:Y:S05]  /*a260*/  BRA `(.L_x_75) ;  /* 0xffffff9c00c47947 */ /* 0x000fea000383ffff */
.L_x_80:
[----:B-1----:R-:W-:Y:S07]  /*a270*/  MOV R4, UR10 ;  /* 0x0000000a00047c02 */ /* 0x002fee0008000f00 */
.L_x_174:
[----:B-1----:R1:W2:Y:S02]  /*a280*/  SYNCS.PHASECHK.TRANS64.TRYWAIT P0, [R4+URZ], R7 ;  /* 0x00000007040075a7 */ /* 0x0022a400080011ff */
[----:B--2---:R-:W-:Y:S05]  /*a290*/  @!P0 NANOSLEEP.SYNCS 0x989680 ;  /* 0x009896800000895d */ /* 0x004fea0003900000 */
[----:B------:R-:W2:Y:S02]  /*a2a0*/  @!P0 SYNCS.PHASECHK.TRANS64 P0, [R4+URZ], R7 ;  /* 0x00000007040085a7 */ /* 0x000ea400080010ff */
[----:B--2---:R-:W-:Y:S05]  /*a2b0*/  @!P0 BRA `(.L_x_174) ;  /* 0xfffffffc00f08947 */ /* 0x004fea000383ffff */
[----:B------:R-:W-:Y:S05]  /*a2c0*/  BRA `(.L_x_79) ;  /* 0xffffff9c00e87947 */ /* 0x000fea000383ffff */
.L_x_84:
[----:B--2---:R-:W-:-:S07]  /*a2d0*/  MOV R0, UR4 ;  /* 0x0000000400007c02 */ /* 0x004fce0008000f00 */
.L_x_175:
[----:B-1----:R1:W2:Y:S02]  /*a2e0*/  SYNCS.PHASECHK.TRANS64.TRYWAIT P0, [R0+URZ], R5 ;  /* 0x00000005000075a7 */ /* 0x0022a400080011ff */
[----:B--2---:R-:W-:Y:S05]  /*a2f0*/  @!P0 NANOSLEEP.SYNCS 0x989680 ;  /* 0x009896800000895d */ /* 0x004fea0003900000 */
[----:B------:R-:W2:Y:S02]  /*a300*/  @!P0 SYNCS.PHASECHK.TRANS64 P0, [R0+URZ], R5 ;  /* 0x00000005000085a7 */ /* 0x000ea400080010ff */
[----:B--2---:R-:W-:Y:S05]  /*a310*/  @!P0 BRA `(.L_x_175) ;  /* 0xfffffffc00f08947 */ /* 0x004fea000383ffff */
[----:B------:R-:W-:Y:S05]  /*a320*/  BRA `(.L_x_176) ;  /* 0xffffffa000c07947 */ /* 0x000fea000383ffff */
.L_x_87:
[----:B------:R-:W-:-:S07]  /*a330*/  MOV R0, UR17 ;  /* 0x0000001100007c02 */ /* 0x000fce0008000f00 */
.L_x_177:
[----:B-1----:R1:W2:Y:S02]  /*a340*/  SYNCS.PHASECHK.TRANS64.TRYWAIT P1, [R0+URZ+0x160], R5 ;  /* 0x00016005000075a7 */ /* 0x0022a400080211ff */
[----:B--2---:R-:W-:Y:S05]  /*a350*/  @!P1 NANOSLEEP.SYNCS 0x989680 ;  /* 0x009896800000995d */ /* 0x004fea0003900000 */
[----:B------:R-:W2:Y:S02]  /*a360*/  @!P1 SYNCS.PHASECHK.TRANS64 P1, [R0+URZ+0x160], R5 ;  /* 0x00016005000095a7 */ /* 0x000ea400080210ff */
[----:B--2---:R-:W-:Y:S05]  /*a370*/  @!P1 BRA `(.L_x_177) ;  /* 0xfffffffc00f09947 */ /* 0x004fea000383ffff */
[----:B------:R-:W-:Y:S05]  /*a380*/  BRA `(.L_x_178) ;  /* 0xffffffa4000c7947 */ /* 0x000fea000383ffff */
.L_x_92:
[----:B------:R-:W-:Y:S07]  /*a390*/  MOV R2, UR25 ;  /* 0x0000001900027c02 */ /* 0x000fee0008000f00 */
.L_x_179:
[----:B--2---:R2:W3:Y:S02]  /*a3a0*/  SYNCS.PHASECHK.TRANS64.TRYWAIT P0, [R2+URZ+0x130], R3 ;  /* 0x00013003020075a7 */ /* 0x0044e400080011ff */
[----:B---3--:R-:W-:Y:S05]  /*a3b0*/  @!P0 NANOSLEEP.SYNCS 0x989680 ;  /* 0x009896800000895d */ /* 0x008fea0003900000 */
[----:B------:R-:W3:Y:S02]  /*a3c0*/  @!P0 SYNCS.PHASECHK.TRANS64 P0, [R2+URZ+0x130], R3 ;  /* 0x00013003020085a7 */ /* 0x000ee400080010ff */
[----:B---3--:R-:W-:Y:S05]  /*a3d0*/  @!P0 BRA `(.L_x_179) ;  /* 0xfffffffc00f08947 */ /* 0x008fea000383ffff */
[----:B------:R-:W-:Y:S05]  /*a3e0*/  BRA `(.L_x_180) ;  /* 0xffffffa8004c7947 */ /* 0x000fea000383ffff */
.L_x_95:
[----:B------:R-:W-:Y:S07]  /*a3f0*/  MOV R2, UR25 ;  /* 0x0000001900027c02 */ /* 0x000fee0008000f00 */
.L_x_181:
[----:B-1----:R1:W2:Y:S02]  /*a400*/  SYNCS.PHASECHK.TRANS64.TRYWAIT P2, [R2+URZ+0x128], R3 ;  /* 0x00012803020075a7 */ /* 0x0022a400080411ff */
[----:B--2---:R-:W-:Y:S05]  /*a410*/  @!P2 NANOSLEEP.SYNCS 0x989680 ;  /* 0x009896800000a95d */ /* 0x004fea0003900000 */
[----:B------:R-:W2:Y:S02]  /*a420*/  @!P2 SYNCS.PHASECHK.TRANS64 P2, [R2+URZ+0x128], R3 ;  /* 0x000128030200a5a7 */ /* 0x000ea400080410ff */
[----:B--2---:R-:W-:Y:S05]  /*a430*/  @!P2 BRA `(.L_x_181) ;  /* 0xfffffffc00f0a947 */ /* 0x004fea000383ffff */
[----:B------:R-:W-:Y:S05]  /*a440*/  BRA `(.L_x_94) ;  /* 0xffffffac00b07947 */ /* 0x000fea000383ffff */
.L_x_98:
[----:B-1----:R-:W-:Y:S07]  /*a450*/  MOV R3, UR25 ;  /* 0x0000001900037c02 */ /* 0x002fee0008000f00 */
.L_x_182:
[----:B-1----:R1:W2:Y:S02]  /*a460*/  SYNCS.PHASECHK.TRANS64.TRYWAIT P1, [R3+URZ+0x110], R8 ;  /* 0x00011008030075a7 */ /* 0x0022a400080211ff */
[----:B--2---:R-:W-:Y:S05]  /*a470*/  @!P1 NANOSLEEP.SYNCS 0x989680 ;  /* 0x009896800000995d */ /* 0x004fea0003900000 */
[----:B------:R-:W2:Y:S02]  /*a480*/  @!P1 SYNCS.PHASECHK.TRANS64 P1, [R3+URZ+0x110], R8 ;  /* 0x00011008030095a7 */ /* 0x000ea400080210ff */
[----:B--2---:R-:W-:Y:S05]  /*a490*/  @!P1 BRA `(.L_x_182) ;  /* 0xfffffffc00f09947 */ /* 0x004fea000383ffff */
[----:B------:R-:W-:Y:S05]  /*a4a0*/  BRA `(.L_x_183) ;  /* 0xffffffb000407947 */ /* 0x000fea000383ffff */
.L_x_99:
[----:B------:R-:W-:Y:S07]  /*a4b0*/  MOV R3, UR25 ;  /* 0x0000001900037c02 */ /* 0x000fee0008000f00 */
.L_x_184:
[----:B-1----:R1:W2:Y:S02]  /*a4c0*/  SYNCS.PHASECHK.TRANS64.TRYWAIT P0, [R3+URZ+0x118], R8 ;  /* 0x00011808030075a7 */ /* 0x0022a400080011ff */
[----:B--2---:R-:W-:Y:S05]  /*a4d0*/  @!P0 NANOSLEEP.SYNCS 0x989680 ;  /* 0x009896800000895d */ /* 0x004fea0003900000 */
[----:B------:R-:W2:Y:S02]  /*a4e0*/  @!P0 SYNCS.PHASECHK.TRANS64 P0, [R3+URZ+0x118], R8 ;  /* 0x00011808030085a7 */ /* 0x000ea400080010ff */
[----:B--2---:R-:W-:Y:S05]  /*a4f0*/  @!P0 BRA `(.L_x_184) ;  /* 0xfffffffc00f08947 */ /* 0x004fea000383ffff */
[----:B------:R-:W-:Y:S05]  /*a500*/  BRA `(.L_x_185) ;  /* 0xffffffb000807947 */ /* 0x000fea000383ffff */
.L_x_101:
[----:B--2---:R-:W-:-:S07]  /*a510*/  MOV R0, UR25 ;  /* 0x0000001900007c02 */ /* 0x004fce0008000f00 */
.L_x_186:
[----:B-1----:R1:W2:Y:S02]  /*a520*/  SYNCS.PHASECHK.TRANS64.TRYWAIT P0, [R0+URZ+0x110], R3 ;  /* 0x00011003000075a7 */ /* 0x0022a400080011ff */
[----:B--2---:R-:W-:Y:S05]  /*a530*/  @!P0 NANOSLEEP.SYNCS 0x989680 ;  /* 0x009896800000895d */ /* 0x004fea0003900000 */
[----:B------:R-:W2:Y:S02]  /*a540*/  @!P0 SYNCS.PHASECHK.TRANS64 P0, [R0+URZ+0x110], R3 ;  /* 0x00011003000085a7 */ /* 0x000ea400080010ff */
[----:B--2---:R-:W-:Y:S05]  /*a550*/  @!P0 BRA `(.L_x_186) ;  /* 0xfffffffc00f08947 */ /* 0x004fea000383ffff */
[----:B------:R-:W-:Y:S05]  /*a560*/  BRA `(.L_x_187) ;  /* 0xffffffb000ec7947 */ /* 0x000fea000383ffff */
.L_x_103:
[----:B------:R-:W-:Y:S07]  /*a570*/  MOV R0, UR49 ;  /* 0x0000003100007c02 */ /* 0x000fee0008000f00 */
.L_x_188:
[----:B--2---:R2:W3:Y:S02]  /*a580*/  SYNCS.PHASECHK.TRANS64.TRYWAIT P0, [R0+URZ+0x130], R3 ;  /* 0x00013003000075a7 */ /* 0x0044e400080011ff */
[----:B---3--:R-:W-:Y:S05]  /*a590*/  @!P0 NANOSLEEP.SYNCS 0x989680 ;  /* 0x009896800000895d */ /* 0x008fea0003900000 */
[----:B------:R-:W3:Y:S02]  /*a5a0*/  @!P0 SYNCS.PHASECHK.TRANS64 P0, [R0+URZ+0x130], R3 ;  /* 0x00013003000085a7 */ /* 0x000ee400080010ff */
[----:B---3--:R-:W-:Y:S05]  /*a5b0*/  @!P0 BRA `(.L_x_188) ;  /* 0xfffffffc00f08947 */ /* 0x008fea000383ffff */
[----:B------:R-:W-:Y:S05]  /*a5c0*/  BRA `(.L_x_189) ;  /* 0xffffffb400cc7947 */ /* 0x000fea000383ffff */
.L_x_114:
[----:B---3--:R3:W1:Y:S02]  /*a5d0*/  SYNCS.PHASECHK.TRANS64.TRYWAIT P1, [R0+URZ+0x100], R3 ;  /* 0x00010003000075a7 */ /* 0x00866400080211ff */
[----:B-1----:R-:W-:Y:S05]  /*a5e0*/  @!P1 NANOSLEEP.SYNCS 0x989680 ;  /* 0x009896800000995d */ /* 0x002fea0003900000 */
[----:B------:R-:W1:Y:S02]  /*a5f0*/  @!P1 SYNCS.PHASECHK.TRANS64 P1, [R0+URZ+0x100], R3 ;  /* 0x00010003000095a7 */ /* 0x000e6400080210ff */
[----:B-1----:R-:W-:Y:S05]  /*a600*/  @!P1 BRA `(.L_x_114) ;  /* 0xfffffffc00f09947 */ /* 0x002fea000383ffff */
[----:B------:R-:W-:Y:S05]  /*a610*/  BRA `(.L_x_113) ;  /* 0xffffffc400b47947 */ /* 0x000fea000383ffff */
.L_x_116:
[----:B----4-:R4:W1:Y:S02]  /*a620*/  SYNCS.PHASECHK.TRANS64.TRYWAIT P0, [R187+URZ+0x140], R4 ;  /* 0x00014004bb0075a7 */ /* 0x01086400080011ff */
[----:B-1----:R-:W-:Y:S05]  /*a630*/  @!P0 NANOSLEEP.SYNCS 0x989680 ;  /* 0x009896800000895d */ /* 0x002fea0003900000 */
[----:B------:R-:W1:Y:S02]  /*a640*/  @!P0 SYNCS.PHASECHK.TRANS64 P0, [R187+URZ+0x140], R4 ;  /* 0x00014004bb0085a7 */ /* 0x000e6400080010ff */
[----:B-1----:R-:W-:Y:S05]  /*a650*/  @!P0 BRA `(.L_x_116) ;  /* 0xfffffffc00f08947 */ /* 0x002fea000383ffff */
[----:B------:R-:W-:Y:S05]  /*a660*/  BRA `(.L_x_115) ;  /* 0xffffffc8000c7947 */ /* 0x000fea000383ffff */
.L_x_125:
[----:B---3--:R3:W4:Y:S02]  /*a670*/  SYNCS.PHASECHK.TRANS64.TRYWAIT P0, [R199+URZ+0x100], R2 ;  /* 0x00010002c70075a7 */ /* 0x00872400080011ff */
[----:B----4-:R-:W-:Y:S05]  /*a680*/  @!P0 NANOSLEEP.SYNCS 0x989680 ;  /* 0x009896800000895d */ /* 0x010fea0003900000 */
[----:B------:R-:W4:Y:S02]  /*a690*/  @!P0 SYNCS.PHASECHK.TRANS64 P0, [R199+URZ+0x100], R2 ;  /* 0x00010002c70085a7 */ /* 0x000f2400080010ff */
[----:B----4-:R-:W-:Y:S05]  /*a6a0*/  @!P0 BRA `(.L_x_125) ;  /* 0xfffffffc00f08947 */ /* 0x010fea000383ffff */
[----:B------:R-:W-:Y:S05]  /*a6b0*/  BRA `(.L_x_124) ;  /* 0xffffffdc00247947 */ /* 0x000fea000383ffff */
        .weak           $__internal_0_$__cuda_sm10x_tcgen05_guardrail_trap_col_being_dealloced_not_returned_by_alloc
        .type           $__internal_0_$__cuda_sm10x_tcgen05_guardrail_trap_col_being_dealloced_not_returned_by_alloc,@function
        .size           $__internal_0_$__cuda_sm10x_tcgen05_guardrail_trap_col_being_dealloced_not_returned_by_alloc,($__internal_1_$__cuda_sm10x_tcgen05_guardrail_trap_phase_invalid_during_alloc - $__internal_0_$__cuda_sm10x_tcgen05_guardrail_trap_col_being_dealloced_not_returned_by_alloc)
$__internal_0_$__cuda_sm10x_tcgen05_guardrail_trap_col_being_dealloced_not_returned_by_alloc:
[----:B------:R-:W-:Y:S05]  /*a6c0*/  BPT.TRAP 0x1 ;  /* 0x000000040000795c */ /* 0x000fea0000300000 */
[----:B------:R-:W-:-:S04]  /*a6d0*/  HFMA2 R3, -RZ, RZ, 0, 0 ;  /* 0x00000000ff037431 */ /* 0x000fc800000001ff */
[----:B------:R-:W-:Y:S05]  /*a6e0*/  RET.REL.NODEC R2 `(_ZN7cutlass13device_kernelINS_4conv6kernel13ConvUniversalINS1_16ConvProblemShapeILNS1_8OperatorE1ELi2EEENS1_10collective14CollectiveConvINS1_47MainloopSm100TmaUmmaWarpSpecializedImplicitGemmILS5_1ELi16ELi2ELi1ELi2EN4cute5tupleIJNSA_1CILi2EEENSC_ILi1EEESE_EEEEENSB_IJNSC_ILi256EEENSC_ILi128EEENSB_IJNSC_ILi64EEEEEEEEENS_12float_e4m3_tESM_NSA_8TiledMMAINSA_8MMA_AtomIJNSA_10MMA_TraitsINSA_25SM100_MMA_F8F6F4_2x1SM_SSEJSM_SM_fSH_SI_NSA_17integral_constantINSA_4UMMA5MajorELST_0EEENSR_IST_LST_1EEENSR_INSS_7ScaleInELSW_0EEESX_EEEEEENSA_6LayoutINSB_IJSE_SE_SE_EEENSB_IJNSC_ILi0EEES12_S12_EEEEENSB_IJNSA_10UnderscoreES15_S15_EEEEENS7_6detail27Sm100ImplicitGemmTileTraitsINSA_25SM100_TMA_2SM_LOAD_IM2COLENSA_14ComposedLayoutINSA_7SwizzleILi2ELi4ELi3EEENSA_18smem_ptr_flag_bitsILi8EEENS10_INSB_IJNSC_ILi8EEESJ_EEENSB_IJSJ_SE_EEEEEEEvEENS19_INSA_18SM100_TMA_2SM_LOADENS1B_IS1D_S1F_NS10_INSB_IJSJ_S1G_EEENSB_IJSE_SJ_EEEEEEEvEEEENS_8epilogue10collective18CollectiveEpilogueINS1T_23Sm100TmaWarpSpecializedILi2ELi2ELi64ELb0ELb0EEEJNSB_IJSI_SI_SK_EEENSB_IJNS10_ISI_SE_EENS10_ISJ_SE_EEEEESM_NSB_IJNSB_IJlllEEESE_S12_EEESM_S23_NS1T_6fusion15FusionCallbacksIS1X_NS24_17LinearCombinationISM_fSM_fLNS_15FloatRoundStyleE2EEES1Y_S21_JEEENSA_5SM1004TMEM4LOAD26SM100_TMEM_LOAD_32dp32b64xENSA_20SM90_TMA_LOAD_IM2COLES1K_NSA_39AutoVectorizingCopyWithAssumedAlignmentILi128EEENSA_21SM90_TMA_STORE_IM2COLES1K_S2G_S2G_EEEvvEEEEvNT_6ParamsE) ;  /* 0xffffff5802447950 */ /* 0x000fea0003c3ffff */
        .weak           $__internal_1_$__cuda_sm10x_tcgen05_guardrail_trap_phase_invalid_during_alloc
        .type           $__internal_1_$__cuda_sm10x_tcgen05_guardrail_trap_phase_invalid_during_alloc,@function
        .size           $__internal_1_$__cuda_sm10x_tcgen05_guardrail_trap_phase_invalid_during_alloc,($__internal_2_$__cuda_sm10x_tcgen05_guardrail_trap_unallocated_columns_being_dealloced - $__internal_1_$__cuda_sm10x_tcgen05_guardrail_trap_phase_invalid_during_alloc)
$__internal_1_$__cuda_sm10x_tcgen05_guardrail_trap_phase_invalid_during_alloc:
[----:B------:R-:W-:Y:S05]  /*a6f0*/  BPT.TRAP 0x1 ;  /* 0x000000040000795c */ /* 0x000fea0000300000 */
[----:B------:R-:W-:-:S04]  /*a700*/  MOV R5, 0x0 ;  /* 0x0000000000057802 */ /* 0x000fc80000000f00 */
[----:B------:R-:W-:Y:S05]  /*a710*/  RET.REL.NODEC R4 `(_ZN7cutlass13device_kernelINS_4conv6kernel13ConvUniversalINS1_16ConvProblemShapeILNS1_8OperatorE1ELi2EEENS1_10collective14CollectiveConvINS1_47MainloopSm100TmaUmmaWarpSpecializedImplicitGemmILS5_1ELi16ELi2ELi1ELi2EN4cute5tupleIJNSA_1CILi2EEENSC_ILi1EEESE_EEEEENSB_IJNSC_ILi256EEENSC_ILi128EEENSB_IJNSC_ILi64EEEEEEEEENS_12float_e4m3_tESM_NSA_8TiledMMAINSA_8MMA_AtomIJNSA_10MMA_TraitsINSA_25SM100_MMA_F8F6F4_2x1SM_SSEJSM_SM_fSH_SI_NSA_17integral_constantINSA_4UMMA5MajorELST_0EEENSR_IST_LST_1EEENSR_INSS_7ScaleInELSW_0EEESX_EEEEEENSA_6LayoutINSB_IJSE_SE_SE_EEENSB_IJNSC_ILi0EEES12_S12_EEEEENSB_IJNSA_10UnderscoreES15_S15_EEEEENS7_6detail27Sm100ImplicitGemmTileTraitsINSA_25SM100_TMA_2SM_LOAD_IM2COLENSA_14ComposedLayoutINSA_7SwizzleILi2ELi4ELi3EEENSA_18smem_ptr_flag_bitsILi8EEENS10_INSB_IJNSC_ILi8EEESJ_EEENSB_IJSJ_SE_EEEEEEEvEENS19_INSA_18SM100_TMA_2SM_LOADENS1B_IS1D_S1F_NS10_INSB_IJSJ_S1G_EEENSB_IJSE_SJ_EEEEEEEvEEEENS_8epilogue10collective18CollectiveEpilogueINS1T_23Sm100TmaWarpSpecializedILi2ELi2ELi64ELb0ELb0EEEJNSB_IJSI_SI_SK_EEENSB_IJNS10_ISI_SE_EENS10_ISJ_SE_EEEEESM_NSB_IJNSB_IJlllEEESE_S12_EEESM_S23_NS1T_6fusion15FusionCallbacksIS1X_NS24_17LinearCombinationISM_fSM_fLNS_15FloatRoundStyleE2EEES1Y_S21_JEEENSA_5SM1004TMEM4LOAD26SM100_TMEM_LOAD_32dp32b64xENSA_20SM90_TMA_LOAD_IM2COLES1K_NSA_39AutoVectorizingCopyWithAssumedAlignmentILi128EEENSA_21SM90_TMA_STORE_IM2COLES1K_S2G_S2G_EEEvvEEEEvNT_6ParamsE) ;  /* 0xffffff5804387950 */ /* 0x000fea0003c3ffff */
        .weak           $__internal_2_$__cuda_sm10x_tcgen05_guardrail_trap_unallocated_columns_being_dealloced
        .type           $__internal_2_$__cuda_sm10x_tcgen05_guardrail_trap_unallocated_columns_being_dealloced,@function
        .size           $__internal_2_$__cuda_sm10x_tcgen05_guardrail_trap_unallocated_columns_being_dealloced,(.L_x_191 - $__internal_2_$__cuda_sm10x_tcgen05_guardrail_trap_unallocated_columns_being_dealloced)
$__internal_2_$__cuda_sm10x_tcgen05_guardrail_trap_unallocated_columns_being_dealloced:
[----:B------:R-:W-:Y:S05]  /*a720*/  BPT.TRAP 0x1 ;  /* 0x000000040000795c */ /* 0x000fea0000300000 */
[----:B------:R-:W-:-:S04]  /*a730*/  HFMA2 R3, -RZ, RZ, 0, 0 ;  /* 0x00000000ff037431 */ /* 0x000fc800000001ff */
[----:B------:R-:W-:Y:S05]  /*a740*/  RET.REL.NODEC R2 `(_ZN7cutlass13device_kernelINS_4conv6kernel13ConvUniversalINS1_16ConvProblemShapeILNS1_8OperatorE1ELi2EEENS1_10collective14CollectiveConvINS1_47MainloopSm100TmaUmmaWarpSpecializedImplicitGemmILS5_1ELi16ELi2ELi1ELi2EN4cute5tupleIJNSA_1CILi2EEENSC_ILi1EEESE_EEEEENSB_IJNSC_ILi256EEENSC_ILi128EEENSB_IJNSC_ILi64EEEEEEEEENS_12float_e4m3_tESM_NSA_8TiledMMAINSA_8MMA_AtomIJNSA_10MMA_TraitsINSA_25SM100_MMA_F8F6F4_2x1SM_SSEJSM_SM_fSH_SI_NSA_17integral_constantINSA_4UMMA5MajorELST_0EEENSR_IST_LST_1EEENSR_INSS_7ScaleInELSW_0EEESX_EEEEEENSA_6LayoutINSB_IJSE_SE_SE_EEENSB_IJNSC_ILi0EEES12_S12_EEEEENSB_IJNSA_10UnderscoreES15_S15_EEEEENS7_6detail27Sm100ImplicitGemmTileTraitsINSA_25SM100_TMA_2SM_LOAD_IM2COLENSA_14ComposedLayoutINSA_7SwizzleILi2ELi4ELi3EEENSA_18smem_ptr_flag_bitsILi8EEENS10_INSB_IJNSC_ILi8EEESJ_EEENSB_IJSJ_SE_EEEEEEEvEENS19_INSA_18SM100_TMA_2SM_LOADENS1B_IS1D_S1F_NS10_INSB_IJSJ_S1G_EEENSB_IJSE_SJ_EEEEEEEvEEEENS_8epilogue10collective18CollectiveEpilogueINS1T_23Sm100TmaWarpSpecializedILi2ELi2ELi64ELb0ELb0EEEJNSB_IJSI_SI_SK_EEENSB_IJNS10_ISI_SE_EENS10_ISJ_SE_EEEEESM_NSB_IJNSB_IJlllEEESE_S12_EEESM_S23_NS1T_6fusion15FusionCallbacksIS1X_NS24_17LinearCombinationISM_fSM_fLNS_15FloatRoundStyleE2EEES1Y_S21_JEEENSA_5SM1004TMEM4LOAD26SM100_TMEM_LOAD_32dp32b64xENSA_20SM90_TMA_LOAD_IM2COLES1K_NSA_39AutoVectorizingCopyWithAssumedAlignmentILi128EEENSA_21SM90_TMA_STORE_IM2COLES1K_S2G_S2G_EEEvvEEEEvNT_6ParamsE) ;  /* 0xffffff58022c7950 */ /* 0x000fea0003c3ffff */
.L_x_190:
[----:B------:R-:W-:-:S00]  /*a750*/  BRA `(.L_x_190) ;  /* 0xfffffffc00fc7947 */ /* 0x000fc0000383ffff */
[----:B------:R-:W-:-:S00]  /*a760*/  NOP ;  /* 0x0000000000007918 */ /* 0x000fc00000000000 */
        /* <DEDUP_REMOVED lines=9> */
.L_x_191:


//--------------------- .nv.global.init           --------------------------
	.section	.nv.global.init,"aw",@progbits
.nv.global.init:
	.type		$str$29,@object
	.size		$str$29,($str$30 - $str$29)
$str$29:
        /*0000*/ 	.byte	0x28, 0x61, 0x64, 0x64, 0x72, 0x65, 0x73, 0x73, 0x20, 0x26, 0x20, 0x6d, 0x61, 0x73, 0x6b, 0x29
        /*0010*/ 	.byte	0x20, 0x3d, 0x3d, 0x20, 0x30, 0x00
	.type		$str$30,@object
	.size		$str$30,($str$28 - $str$30)
$str$30:
        /*0016*/ 	.byte	0x2f, 0x74, 0x6d, 0x70, 0x2f, 0x63, 0x75, 0x74, 0x6c, 0x61, 0x73, 0x73, 0x5f, 0x73, 0x77, 0x65
        /*0026*/ 	.byte	0x65, 0x70, 0x5f, 0x73, 0x72, 0x63, 0x2f, 0x69, 0x6e, 0x63, 0x6c, 0x75, 0x64, 0x65, 0x2f, 0x63
        /*0036*/ 	.byte	0x75, 0x74, 0x65, 0x2f, 0x70, 0x6f, 0x69, 0x6e, 0x74, 0x65, 0x72, 0x5f, 0x66, 0x6c, 0x61, 0x67
        /*0046*/ 	.byte	0x67, 0x65, 0x64, 0x2e, 0x68, 0x70, 0x70, 0x00
	.type		$str$28,@object
	.size		$str$28,($str$27 - $str$28)
$str$28:
        /*004e*/ 	.byte	0x2f, 0x74, 0x6d, 0x70, 0x2f, 0x63, 0x75, 0x74, 0x6c, 0x61, 0x73, 0x73, 0x5f, 0x73, 0x77, 0x65
        /*005e*/ 	.byte	0x65, 0x70, 0x5f, 0x73, 0x72, 0x63, 0x2f, 0x69, 0x6e, 0x63, 0x6c, 0x75, 0x64, 0x65, 0x2f, 0x63
        /*006e*/ 	.byte	0x75, 0x74, 0x65, 0x2f, 0x61, 0x74, 0x6f, 0x6d, 0x2f, 0x63, 0x6f, 0x70, 0x79, 0x5f, 0x74, 0x72
        /*007e*/ 	.byte	0x61, 0x69, 0x74, 0x73, 0x5f, 0x73, 0x6d, 0x31, 0x30, 0x30, 0x2e, 0x68, 0x70, 0x70, 0x00
	.type		$str$27,@object
	.size		$str$27,(__unnamed_1 - $str$27)
$str$27:
        /*008d*/ 	.byte	0x28, 0x28, 0x75, 0x69, 0x6e, 0x74, 0x33, 0x32, 0x5f, 0x74, 0x28, 0x74, 0x68, 0x72, 0x65, 0x61
        /*009d*/ 	.byte	0x64, 0x49, 0x64, 0x78, 0x2e, 0x78, 0x29, 0x20, 0x2f, 0x20, 0x33, 0x32, 0x29, 0x20, 0x25, 0x20
        /*00ad*/ 	.byte	0x34, 0x29, 0x20, 0x3d, 0x3d, 0x20, 0x28, 0x28, 0x28, 0x74, 0x6d, 0x65, 0x6d, 0x5f, 0x61, 0x64
        /*00bd*/ 	.byte	0x64, 0x72, 0x20, 0x3e, 0x3e, 0x20, 0x31, 0x36, 0x29, 0x20, 0x2f, 0x20, 0x33, 0x32, 0x29, 0x20
        /*00cd*/ 	.byte	0x25, 0x20, 0x34, 0x29, 0x00
	.type		__unnamed_1,@object
	.size		__unnamed_1,(__unnamed_2 - __unnamed_1)
__unnamed_1:
        /*00d2*/ 	.byte	0x61, 0x75, 0x74, 0x6f, 0x20, 0x63, 0x75, 0x74, 0x65, 0x3a, 0x3a, 0x61, 0x73, 0x5f, 0x70, 0x6f
        /* <DEDUP_REMOVED lines=24> */
        /*0262*/ 	.byte	0x43, 0x3c, 0x38, 0x31, 0x39, 0x32, 0x3e, 0x3e, 0x3e, 0x3e, 0x5d, 0x00
	.type		__unnamed_2,@object
	.size		__unnamed_2,(.L_2 - __unnamed_2)
__unnamed_2:
        /* <DEDUP_REMOVED lines=42> */
        /*050e*/ 	.byte	0x3e, 0x3e, 0x3e, 0x3e, 0x5d, 0x00
.L_2:


//--------------------- .nv.shared._ZN7cutlass13device_kernelINS_4conv6kernel13ConvUniversalINS1_16ConvProblemShapeILNS1_8OperatorE1ELi2EEENS1_10collective14CollectiveConvINS1_47MainloopSm100TmaUmmaWarpSpecializedImplicitGemmILS5_1ELi16ELi2ELi1ELi2EN4cute5tupleIJNSA_1CILi2EEENSC_ILi1EEESE_EEEEENSB_IJNSC_ILi256EEENSC_ILi128EEENSB_IJNSC_ILi64EEEEEEEEENS_12float_e4m3_tESM_NSA_8TiledMMAINSA_8MMA_AtomIJNSA_10MMA_TraitsINSA_25SM100_MMA_F8F6F4_2x1SM_SSEJSM_SM_fSH_SI_NSA_17integral_constantINSA_4UMMA5MajorELST_0EEENSR_IST_LST_1EEENSR_INSS_7ScaleInELSW_0EEESX_EEEEEENSA_6LayoutINSB_IJSE_SE_SE_EEENSB_IJNSC_ILi0EEES12_S12_EEEEENSB_IJNSA_10UnderscoreES15_S15_EEEEENS7_6detail27Sm100ImplicitGemmTileTraitsINSA_25SM100_TMA_2SM_LOAD_IM2COLENSA_14ComposedLayoutINSA_7SwizzleILi2ELi4ELi3EEENSA_18smem_ptr_flag_bitsILi8EEENS10_INSB_IJNSC_ILi8EEESJ_EEENSB_IJSJ_SE_EEEEEEEvEENS19_INSA_18SM100_TMA_2SM_LOADENS1B_IS1D_S1F_NS10_INSB_IJSJ_S1G_EEENSB_IJSE_SJ_EEEEEEEvEEEENS_8epilogue10collective18CollectiveEpilogueINS1T_23Sm100TmaWarpSpecializedILi2ELi2ELi64ELb0ELb0EEEJNSB_IJSI_SI_SK_EEENSB_IJNS10_ISI_SE_EENS10_ISJ_SE_EEEEESM_NSB_IJNSB_IJlllEEESE_S12_EEESM_S23_NS1T_6fusion15FusionCallbacksIS1X_NS24_17LinearCombinationISM_fSM_fLNS_15FloatRoundStyleE2EEES1Y_S21_JEEENSA_5SM1004TMEM4LOAD26SM100_TMEM_LOAD_32dp32b64xENSA_20SM90_TMA_LOAD_IM2COLES1K_NSA_39AutoVectorizingCopyWithAssumedAlignmentILi128EEENSA_21SM90_TMA_STORE_IM2COLES1K_S2G_S2G_EEEvvEEEEvNT_6ParamsE --------------------------
	.section	.nv.shared._ZN7cutlass13device_kernelINS_4conv6kernel13ConvUniversalINS1_16ConvProblemShapeILNS1_8OperatorE1ELi2EEENS1_10collective14CollectiveConvINS1_47MainloopSm100TmaUmmaWarpSpecializedImplicitGemmILS5_1ELi16ELi2ELi1ELi2EN4cute5tupleIJNSA_1CILi2EEENSC_ILi1EEESE_EEEEENSB_IJNSC_ILi256EEENSC_ILi128EEENSB_IJNSC_ILi64EEEEEEEEENS_12float_e4m3_tESM_NSA_8TiledMMAINSA_8MMA_AtomIJNSA_10MMA_TraitsINSA_25SM100_MMA_F8F6F4_2x1SM_SSEJSM_SM_fSH_SI_NSA_17integral_constantINSA_4UMMA5MajorELST_0EEENSR_IST_LST_1EEENSR_INSS_7ScaleInELSW_0EEESX_EEEEEENSA_6LayoutINSB_IJSE_SE_SE_EEENSB_IJNSC_ILi0EEES12_S12_EEEEENSB_IJNSA_10UnderscoreES15_S15_EEEEENS7_6detail27Sm100ImplicitGemmTileTraitsINSA_25SM100_TMA_2SM_LOAD_IM2COLENSA_14ComposedLayoutINSA_7SwizzleILi2ELi4ELi3EEENSA_18smem_ptr_flag_bitsILi8EEENS10_INSB_IJNSC_ILi8EEESJ_EEENSB_IJSJ_SE_EEEEEEEvEENS19_INSA_18SM100_TMA_2SM_LOADENS1B_IS1D_S1F_NS10_INSB_IJSJ_S1G_EEENSB_IJSE_SJ_EEEEEEEvEEEENS_8epilogue10collective18CollectiveEpilogueINS1T_23Sm100TmaWarpSpecializedILi2ELi2ELi64ELb0ELb0EEEJNSB_IJSI_SI_SK_EEENSB_IJNS10_ISI_SE_EENS10_ISJ_SE_EEEEESM_NSB_IJNSB_IJlllEEESE_S12_EEESM_S23_NS1T_6fusion15FusionCallbacksIS1X_NS24_17LinearCombinationISM_fSM_fLNS_15FloatRoundStyleE2EEES1Y_S21_JEEENSA_5SM1004TMEM4LOAD26SM100_TMEM_LOAD_32dp32b64xENSA_20SM90_TMA_LOAD_IM2COLES1K_NSA_39AutoVectorizingCopyWithAssumedAlignmentILi128EEENSA_21SM90_TMA_STORE_IM2COLES1K_S2G_S2G_EEEvvEEEEvNT_6ParamsE,"aw",@nobits
	.sectionflags	@""
	.align	16
	.zero		1024


//--------------------- .nv.shared.reserved.0     --------------------------
	.section	.nv.shared.reserved.0,"aw",@nobits
	.weak		__nv_reservedSMEM_offset_0_alias
	.size		__nv_reservedSMEM_offset_0_alias, 0, 64
	.other		__nv_reservedSMEM_offset_0_alias,@"STO_CUDA_RESERVED_SHARED STV_DEFAULT"
__nv_reservedSMEM_offset_0_alias:
	.zero		0
.nv.shared.reserved.0:
	.zero		64
	.weak		__nv_reservedSMEM_tcgen05_partition
	.type		__nv_reservedSMEM_tcgen05_partition,@object
	.size		__nv_reservedSMEM_tcgen05_partition,(.L_0 - __nv_reservedSMEM_tcgen05_partition)
__nv_reservedSMEM_tcgen05_partition:
	.zero		32
.L_0:


//--------------------- .nv.global                --------------------------
	.section	.nv.global,"aw",@nobits
.nv.global:
	.type		_ZN39_INTERNAL_5bdb0ef6_4_k_cu_43a37757_31164cute1_E,@object
	.size		_ZN39_INTERNAL_5bdb0ef6_4_k_cu_43a37757_31164cute1_E,(_ZN39_INTERNAL_5bdb0ef6_4_k_cu_43a37757_31164cuda3std3__45__cpo6cbeginE - _ZN39_INTERNAL_5bdb0ef6_4_k_cu_43a37757_31164cute1_E)
_ZN39_INTERNAL_5bdb0ef6_4_k_cu_43a37757_31164cute1_E:
	.zero		1
	.type		_ZN39_INTERNAL_5bdb0ef6_4_k_cu_43a37757_31164cuda3std3__45__cpo6cbeginE,@object
	.size		_ZN39_INTERNAL_5bdb0ef6_4_k_cu_43a37757_31164cuda3std3__45__cpo6cbeginE,(_ZN39_INTERNAL_5bdb0ef6_4_k_cu_43a37757_31164cuda3std3__48in_placeE - _ZN39_INTERNAL_5bdb0ef6_4_k_cu_43a37757_31164cuda3std3__45__cpo6cbeginE)
_ZN39_INTERNAL_5bdb0ef6_4_k_cu_43a37757_31164cuda3std3__45__cpo6cbeginE:
	.zero		1
	.type		_ZN39_INTERNAL_5bdb0ef6_4_k_cu_43a37757_31164cuda3std3__48in_placeE,@object
	.size		_ZN39_INTERNAL_5bdb0ef6_4_k_cu_43a37757_31164cuda3std3__48in_placeE,(_ZN39_INTERNAL_5bdb0ef6_4_k_cu_43a37757_31164cuda3std6ranges3__45__cpo9iter_moveE - _ZN39_INTERNAL_5bdb0ef6_4_k_cu_43a37757_31164cuda3std3__48in_placeE)
_ZN39_INTERNAL_5bdb0ef6_4_k_cu_43a37757_31164cuda3std3__48in_placeE:
	.zero		1
	.type		_ZN39_INTERNAL_5bdb0ef6_4_k_cu_43a37757_31164cuda3std6ranges3__45__cpo9iter_moveE,@object
	.size		_ZN39_INTERNAL_5bdb0ef6_4_k_cu_43a37757_31164cuda3std6ranges3__45__cpo9iter_moveE,(_ZN39_INTERNAL_5bdb0ef6_4_k_cu_43a37757_31164cuda3std3__45__cpo5beginE - _ZN39_INTERNAL_5bdb0ef6_4_k_cu_43a37757_31164cuda3std6ranges3__45__cpo9iter_moveE)
_ZN39_INTERNAL_5bdb0ef6_4_k_cu_43a37757_31164cuda3std6ranges3__45__cpo9iter_moveE:
	.zero		1
	.type		_ZN39_INTERNAL_5bdb0ef6_4_k_cu_43a37757_31164cuda3std3__45__cpo5beginE,@object
	.size		_ZN39_INTERNAL_5bdb0ef6_4_k_cu_43a37757_31164cuda3std3__45__cpo5beginE,(_ZN39_INTERNAL_5bdb0ef6_4_k_cu_43a37757_31164cuda3std3__441_GLOBAL__N__5bdb0ef6_4_k_cu_43a37757_31166ignoreE - _ZN39_INTERNAL_5bdb0ef6_4_k_cu_43a37757_31164cuda3std3__45__cpo5beginE)
_ZN39_INTERNAL_5bdb0ef6_4_k_cu_43a37757_31164cuda3std3__45__cpo5beginE:
	.zero		1
	.type		_ZN39_INTERNAL_5bdb0ef6_4_k_cu_43a37757_31164cuda3std3__441_GLOBAL__N__5bdb0ef6_4_k_cu_43a37757_31166ignoreE,@object
	.size		_ZN39_INTERNAL_5bdb0ef6_4_k_cu_43a37757_31164cuda3std3__441_GLOBAL__N__5bdb0ef6_4_k_cu_43a37757_31166ignoreE,(_ZN39_INTERNAL_5bdb0ef6_4_k_cu_43a37757_31164cute7productE - _ZN39_INTERNAL_5bdb0ef6_4_k_cu_43a37757_31164cuda3std3__441_GLOBAL__N__5bdb0ef6_4_k_cu_43a37757_31166ignoreE)
_ZN39_INTERNAL_5bdb0ef6_4_k_cu_43a37757_31164cuda3std3__441_GLOBAL__N__5bdb0ef6_4_k_cu_43a37757_31166ignoreE:
	.zero		1
	.type		_ZN39_INTERNAL_5bdb0ef6_4_k_cu_43a37757_31164cute7productE,@object
	.size		_ZN39_INTERNAL_5bdb0ef6_4_k_cu_43a37757_31164cute7productE,(_ZN39_INTERNAL_5bdb0ef6_4_k_cu_43a37757_31164cuda3std3__45__cpo3endE - _ZN39_INTERNAL_5bdb0ef6_4_k_cu_43a37757_31164cute7productE)
_ZN39_INTERNAL_5bdb0ef6_4_k_cu_43a37757_31164cute7productE:
	.zero		1
	.type		_ZN39_INTERNAL_5bdb0ef6_4_k_cu_43a37757_31164cuda3std3__45__cpo3endE,@object
	.size		_ZN39_INTERNAL_5bdb0ef6_4_k_cu_43a37757_31164cuda3std3__45__cpo3endE,(_ZN39_INTERNAL_5bdb0ef6_4_k_cu_43a37757_31164cuda3std3__419piecewise_constructE - _ZN39_INTERNAL_5bdb0ef6_4_k_cu_43a37757_31164cuda3std3__45__cpo3endE)
_ZN39_INTERNAL_5bdb0ef6_4_k_cu_43a37757_31164cuda3std3__45__cpo3endE:
	.zero		1
	.type		_ZN39_INTERNAL_5bdb0ef6_4_k_cu_43a37757_31164cuda3std3__419piecewise_constructE,@object
	.size		_ZN39_INTERNAL_5bdb0ef6_4_k_cu_43a37757_31164cuda3std3__419piecewise_constructE,(_ZN39_INTERNAL_5bdb0ef6_4_k_cu_43a37757_31164cuda3std3__45__cpo4cendE - _ZN39_INTERNAL_5bdb0ef6_4_k_cu_43a37757_31164cuda3std3__419piecewise_constructE)
_ZN39_INTERNAL_5bdb0ef6_4_k_cu_43a37757_31164cuda3std3__419piecewise_constructE:
	.zero		1
	.type		_ZN39_INTERNAL_5bdb0ef6_4_k_cu_43a37757_31164cuda3std3__45__cpo4cendE,@object
	.size		_ZN39_INTERNAL_5bdb0ef6_4_k_cu_43a37757_31164cuda3std3__45__cpo4cendE,(_ZN39_INTERNAL_5bdb0ef6_4_k_cu_43a37757_31164cuda3std6ranges3__45__cpo4swapE - _ZN39_INTERNAL_5bdb0ef6_4_k_cu_43a37757_31164cuda3std3__45__cpo4cendE)
_ZN39_INTERNAL_5bdb0ef6_4_k_cu_43a37757_31164cuda3std3__45__cpo4cendE:
	.zero		1
	.type		_ZN39_INTERNAL_5bdb0ef6_4_k_cu_43a37757_31164cuda3std6ranges3__45__cpo4swapE,@object
	.size		_ZN39_INTERNAL_5bdb0ef6_4_k_cu_43a37757_31164cuda3std6ranges3__45__cpo4swapE,(.L_10 - _ZN39_INTERNAL_5bdb0ef6_4_k_cu_43a37757_31164cuda3std6ranges3__45__cpo4swapE)
_ZN39_INTERNAL_5bdb0ef6_4_k_cu_43a37757_31164cuda3std6ranges3__45__cpo4swapE:
	.zero		1
.L_10:


//--------------------- .nv.constant0._ZN7cutlass13device_kernelINS_4conv6kernel13ConvUniversalINS1_16ConvProblemShapeILNS1_8OperatorE1ELi2EEENS1_10collective14CollectiveConvINS1_47MainloopSm100TmaUmmaWarpSpecializedImplicitGemmILS5_1ELi16ELi2ELi1ELi2EN4cute5tupleIJNSA_1CILi2EEENSC_ILi1EEESE_EEEEENSB_IJNSC_ILi256EEENSC_ILi128EEENSB_IJNSC_ILi64EEEEEEEEENS_12float_e4m3_tESM_NSA_8TiledMMAINSA_8MMA_AtomIJNSA_10MMA_TraitsINSA_25SM100_MMA_F8F6F4_2x1SM_SSEJSM_SM_fSH_SI_NSA_17integral_constantINSA_4UMMA5MajorELST_0EEENSR_IST_LST_1EEENSR_INSS_7ScaleInELSW_0EEESX_EEEEEENSA_6LayoutINSB_IJSE_SE_SE_EEENSB_IJNSC_ILi0EEES12_S12_EEEEENSB_IJNSA_10UnderscoreES15_S15_EEEEENS7_6detail27Sm100ImplicitGemmTileTraitsINSA_25SM100_TMA_2SM_LOAD_IM2COLENSA_14ComposedLayoutINSA_7SwizzleILi2ELi4ELi3EEENSA_18smem_ptr_flag_bitsILi8EEENS10_INSB_IJNSC_ILi8EEESJ_EEENSB_IJSJ_SE_EEEEEEEvEENS19_INSA_18SM100_TMA_2SM_LOADENS1B_IS1D_S1F_NS10_INSB_IJSJ_S1G_EEENSB_IJSE_SJ_EEEEEEEvEEEENS_8epilogue10collective18CollectiveEpilogueINS1T_23Sm100TmaWarpSpecializedILi2ELi2ELi64ELb0ELb0EEEJNSB_IJSI_SI_SK_EEENSB_IJNS10_ISI_SE_EENS10_ISJ_SE_EEEEESM_NSB_IJNSB_IJlllEEESE_S12_EEESM_S23_NS1T_6fusion15FusionCallbacksIS1X_NS24_17LinearCombinationISM_fSM_fLNS_15FloatRoundStyleE2EEES1Y_S21_JEEENSA_5SM1004TMEM4LOAD26SM100_TMEM_LOAD_32dp32b64xENSA_20SM90_TMA_LOAD_IM2COLES1K_NSA_39AutoVectorizingCopyWithAssumedAlignmentILi128EEENSA_21SM90_TMA_STORE_IM2COLES1K_S2G_S2G_EEEvvEEEEvNT_6ParamsE --------------------------
	.section	.nv.constant0._ZN7cutlass13device_kernelINS_4conv6kernel13ConvUniversalINS1_16ConvProblemShapeILNS1_8OperatorE1ELi2EEENS1_10collective14CollectiveConvINS1_47MainloopSm100TmaUmmaWarpSpecializedImplicitGemmILS5_1ELi16ELi2ELi1ELi2EN4cute5tupleIJNSA_1CILi2EEENSC_ILi1EEESE_EEEEENSB_IJNSC_ILi256EEENSC_ILi128EEENSB_IJNSC_ILi64EEEEEEEEENS_12float_e4m3_tESM_NSA_8TiledMMAINSA_8MMA_AtomIJNSA_10MMA_TraitsINSA_25SM100_MMA_F8F6F4_2x1SM_SSEJSM_SM_fSH_SI_NSA_17integral_constantINSA_4UMMA5MajorELST_0EEENSR_IST_LST_1EEENSR_INSS_7ScaleInELSW_0EEESX_EEEEEENSA_6LayoutINSB_IJSE_SE_SE_EEENSB_IJNSC_ILi0EEES12_S12_EEEEENSB_IJNSA_10UnderscoreES15_S15_EEEEENS7_6detail27Sm100ImplicitGemmTileTraitsINSA_25SM100_TMA_2SM_LOAD_IM2COLENSA_14ComposedLayoutINSA_7SwizzleILi2ELi4ELi3EEENSA_18smem_ptr_flag_bitsILi8EEENS10_INSB_IJNSC_ILi8EEESJ_EEENSB_IJSJ_SE_EEEEEEEvEENS19_INSA_18SM100_TMA_2SM_LOADENS1B_IS1D_S1F_NS10_INSB_IJSJ_S1G_EEENSB_IJSE_SJ_EEEEEEEvEEEENS_8epilogue10collective18CollectiveEpilogueINS1T_23Sm100TmaWarpSpecializedILi2ELi2ELi64ELb0ELb0EEEJNSB_IJSI_SI_SK_EEENSB_IJNS10_ISI_SE_EENS10_ISJ_SE_EEEEESM_NSB_IJNSB_IJlllEEESE_S12_EEESM_S23_NS1T_6fusion15FusionCallbacksIS1X_NS24_17LinearCombinationISM_fSM_fLNS_15FloatRoundStyleE2EEES1Y_S21_JEEENSA_5SM1004TMEM4LOAD26SM100_TMEM_LOAD_32dp32b64xENSA_20SM90_TMA_LOAD_IM2COLES1K_NSA_39AutoVectorizingCopyWithAssumedAlignmentILi128EEENSA_21SM90_TMA_STORE_IM2COLES1K_S2G_S2G_EEEvvEEEEvNT_6ParamsE,"a",@progbits
	.sectionflags	@""
	.align	4
.nv.constant0._ZN7cutlass13device_kernelINS_4conv6kernel13ConvUniversalINS1_16ConvProblemShapeILNS1_8OperatorE1ELi2EEENS1_10collective14CollectiveConvINS1_47MainloopSm100TmaUmmaWarpSpecializedImplicitGemmILS5_1ELi16ELi2ELi1ELi2EN4cute5tupleIJNSA_1CILi2EEENSC_ILi1EEESE_EEEEENSB_IJNSC_ILi256EEENSC_ILi128EEENSB_IJNSC_ILi64EEEEEEEEENS_12float_e4m3_tESM_NSA_8TiledMMAINSA_8MMA_AtomIJNSA_10MMA_TraitsINSA_25SM100_MMA_F8F6F4_2x1SM_SSEJSM_SM_fSH_SI_NSA_17integral_constantINSA_4UMMA5MajorELST_0EEENSR_IST_LST_1EEENSR_INSS_7ScaleInELSW_0EEESX_EEEEEENSA_6LayoutINSB_IJSE_SE_SE_EEENSB_IJNSC_ILi0EEES12_S12_EEEEENSB_IJNSA_10UnderscoreES15_S15_EEEEENS7_6detail27Sm100ImplicitGemmTileTraitsINSA_25SM100_TMA_2SM_LOAD_IM2COLENSA_14ComposedLayoutINSA_7SwizzleILi2ELi4ELi3EEENSA_18smem_ptr_flag_bitsILi8EEENS10_INSB_IJNSC_ILi8EEESJ_EEENSB_IJSJ_SE_EEEEEEEvEENS19_INSA_18SM100_TMA_2SM_LOADENS1B_IS1D_S1F_NS10_INSB_IJSJ_S1G_EEENSB_IJSE_SJ_EEEEEEEvEEEENS_8epilogue10collective18CollectiveEpilogueINS1T_23Sm100TmaWarpSpecializedILi2ELi2ELi64ELb0ELb0EEEJNSB_IJSI_SI_SK_EEENSB_IJNS10_ISI_SE_EENS10_ISJ_SE_EEEEESM_NSB_IJNSB_IJlllEEESE_S12_EEESM_S23_NS1T_6fusion15FusionCallbacksIS1X_NS24_17LinearCombinationISM_fSM_fLNS_15FloatRoundStyleE2EEES1Y_S21_JEEENSA_5SM1004TMEM4LOAD26SM100_TMEM_LOAD_32dp32b64xENSA_20SM90_TMA_LOAD_IM2COLES1K_NSA_39AutoVectorizingCopyWithAssumedAlignmentILi128EEENSA_21SM90_TMA_STORE_IM2COLES1K_S2G_S2G_EEEvvEEEEvNT_6ParamsE:
	.zero		2944


//--------------------- SYMBOLS --------------------------

	.type		.nv.reservedSmem.offset0,@object
	.size		.nv.reservedSmem.offset0,0x4
	.type		.nv.reservedSmem.cap,@object
	.size		.nv.reservedSmem.cap,0x4
	.type		__assertfail,@function
